def matmul_kernel(
    a_ptr,
    b_ptr,
    c_ptr,
    M,
    N,
    K,
    stride_am,
    stride_ak,
    stride_bk,
    stride_bn,
    stride_cm,
    stride_cn,
    BLOCK_M: tl.constexpr,
    BLOCK_N: tl.constexpr,
    BLOCK_K: tl.constexpr,
    GROUP_M: tl.constexpr,
):
    pid = tl.program_id(axis=0)
    num_pid_m = tl.cdiv(M, BLOCK_M)
    num_pid_n = tl.cdiv(N, BLOCK_N)
    num_pid_in_group = GROUP_M * num_pid_n
    group_id = pid // num_pid_in_group
    first_pid_m = group_id * GROUP_M
    group_size_m = min(num_pid_m - first_pid_m, GROUP_M)
    pid_m = first_pid_m + ((pid % num_pid_in_group) % group_size_m)
    pid_n = (pid % num_pid_in_group) // group_size_m

    offs_am = (pid_m * BLOCK_M + tl.arange(0, BLOCK_M)) % M
    offs_bn = (pid_n * BLOCK_N + tl.arange(0, BLOCK_N)) % N
    offs_k = tl.arange(0, BLOCK_K)
    a_ptrs = a_ptr + offs_am[:, None] * stride_am + offs_k[None, :] * stride_ak
    b_ptrs = b_ptr + offs_k[:, None] * stride_bk + offs_bn[None, :] * stride_bn

    acc = tl.zeros((BLOCK_M, BLOCK_N), dtype=tl.float32)
    for kk in range(0, tl.cdiv(K, BLOCK_K)):
        a = tl.load(a_ptrs, mask=offs_k[None, :] < K - kk * BLOCK_K, other=0.0)
        b = tl.load(b_ptrs, mask=offs_k[:, None] < K - kk * BLOCK_K, other=0.0)
        acc = tl.dot(a, b, acc)
        a_ptrs += BLOCK_K * stride_ak
        b_ptrs += BLOCK_K * stride_bk

    c = acc.to(c_ptr.dtype.element_ty)
    offs_cm = pid_m * BLOCK_M + tl.arange(0, BLOCK_M)
    offs_cn = pid_n * BLOCK_N + tl.arange(0, BLOCK_N)
    c_ptrs = c_ptr + offs_cm[:, None] * stride_cm + offs_cn[None, :] * stride_cn
    mask = (offs_cm[:, None] < M) & (offs_cn[None, :] < N)
    tl.store(c_ptrs, c, mask=mask)

# config = {"BLOCK_K": 32, "BLOCK_M": 32, "BLOCK_N": 128, "GROUP_M": 8, "arch": "sm_100", "dtype": "bf16", "num_ctas": 1, "num_stages": 2, "num_warps": 8}
# arch = sm_100


// ===== COMPILED SASS (sm_100a) =====

	.target	sm_100a

	.elftype	@"ET_EXEC"


//--------------------- .note.nv.tkinfo           --------------------------
	.section	.note.nv.tkinfo,"",@"SHT_NOTE"
	.sectionflags	@"SHF_NOTE_NV_TKINFO"
	.tkinfo
        /*0018*/ 	.word	0x00000081
        /*0030*/ 	.string	""
        /*0030*/ 	.string	"ptxas-blackwell"
        /*0030*/ 	.string	"Cuda compilation tools, release 12.9, V12.9.86"
        /*0030*/ 	.string	"Build cuda_12.9.r12.9/compiler.36037853_0"
        /*0030*/ 	.string	"-v  -suppress-debug-info  -lineinfo  -arch sm_100a "



//--------------------- .note.nv.cuver            --------------------------
	.section	.note.nv.cuver,"",@"SHT_NOTE"
	.sectionflags	@"SHF_NOTE_NV_CUVER"
        /*0018*/ 	.short	0x0001
        /*001a*/ 	.short	0x0064
        /*001c*/ 	.short	0x0001
        /*001e*/ 	.short	0x0000
        /*0020*/ 	.short	0x0001
        /*0022*/ 	.short	0x0000


//--------------------- .nv.info                  --------------------------
	.section	.nv.info,"",@"SHT_CUDA_INFO"
	.align	4


	//----- nvinfo : EIATTR_REGCOUNT
	.align		4
        /*0000*/ 	.byte	0x04, 0x2f
        /*0002*/ 	.short	(.L_1 - .L_0)
	.align		4
.L_0:
        /*0004*/ 	.word	index@(matmul_kernel)
        /*0008*/ 	.word	0x00000080


	//----- nvinfo : EIATTR_FRAME_SIZE
	.align		4
.L_1:
        /*000c*/ 	.byte	0x04, 0x11
        /*000e*/ 	.short	(.L_3 - .L_2)
	.align		4
.L_2:
        /*0010*/ 	.word	index@(matmul_kernel)
        /*0014*/ 	.word	0x00000000


	//----- nvinfo : EIATTR_MIN_STACK_SIZE
	.align		4
.L_3:
        /*0018*/ 	.byte	0x04, 0x12
        /*001a*/ 	.short	(.L_5 - .L_4)
	.align		4
.L_4:
        /*001c*/ 	.word	index@(matmul_kernel)
        /*0020*/ 	.word	0x00000000
.L_5:


//--------------------- .nv.info.matmul_kernel    --------------------------
	.section	.nv.info.matmul_kernel,"",@"SHT_CUDA_INFO"
	.sectionflags	@""
	.align	4


	//----- nvinfo : EIATTR_CUDA_API_VERSION
	.align		4
        /*0000*/ 	.byte	0x04, 0x37
        /*0002*/ 	.short	(.L_7 - .L_6)
.L_6:
        /*0004*/ 	.word	0x00000081


	//----- nvinfo : EIATTR_KPARAM_INFO
	.align		4
.L_7:
        /*0008*/ 	.byte	0x04, 0x17
        /*000a*/ 	.short	(.L_9 - .L_8)
.L_8:
        /*000c*/ 	.word	0x00000000
        /*0010*/ 	.short	0x000d
        /*0012*/ 	.short	0x0048
        /*0014*/ 	.byte	0x00, 0xf4, 0x21, 0x00


	//----- nvinfo : EIATTR_KPARAM_INFO
	.align		4
.L_9:
        /*0018*/ 	.byte	0x04, 0x17
        /*001a*/ 	.short	(.L_11 - .L_10)
.L_10:
        /*001c*/ 	.word	0x00000000
        /*0020*/ 	.short	0x000c
        /*0022*/ 	.short	0x0040
        /*0024*/ 	.byte	0x00, 0xf4, 0x21, 0x00


	//----- nvinfo : EIATTR_KPARAM_INFO
	.align		4
.L_11:
        /*0028*/ 	.byte	0x04, 0x17
        /*002a*/ 	.short	(.L_13 - .L_12)
.L_12:
        /*002c*/ 	.word	0x00000000
        /*0030*/ 	.short	0x000b
        /*0032*/ 	.short	0x0038
        /*0034*/ 	.byte	0x00, 0xf0, 0x11, 0x00


	//----- nvinfo : EIATTR_KPARAM_INFO
	.align		4
.L_13:
        /*0038*/ 	.byte	0x04, 0x17
        /*003a*/ 	.short	(.L_15 - .L_14)
.L_14:
        /*003c*/ 	.word	0x00000000
        /*0040*/ 	.short	0x000a
        /*0042*/ 	.short	0x0034
        /*0044*/ 	.byte	0x00, 0xf0, 0x11, 0x00


	//----- nvinfo : EIATTR_KPARAM_INFO
	.align		4
.L_15:
        /*0048*/ 	.byte	0x04, 0x17
        /*004a*/ 	.short	(.L_17 - .L_16)
.L_16:
        /*004c*/ 	.word	0x00000000
        /*0050*/ 	.short	0x0009
        /*0052*/ 	.short	0x0030
        /*0054*/ 	.byte	0x00, 0xf0, 0x11, 0x00


	//----- nvinfo : EIATTR_KPARAM_INFO
	.align		4
.L_17:
        /*0058*/ 	.byte	0x04, 0x17
        /*005a*/ 	.short	(.L_19 - .L_18)
.L_18:
        /*005c*/ 	.word	0x00000000
        /*0060*/ 	.short	0x0008
        /*0062*/ 	.short	0x002c
        /*0064*/ 	.byte	0x00, 0xf0, 0x11, 0x00


	//----- nvinfo : EIATTR_KPARAM_INFO
	.align		4
.L_19:
        /*0068*/ 	.byte	0x04, 0x17
        /*006a*/ 	.short	(.L_21 - .L_20)
.L_20:
        /*006c*/ 	.word	0x00000000
        /*0070*/ 	.short	0x0007
        /*0072*/ 	.short	0x0028
        /*0074*/ 	.byte	0x00, 0xf0, 0x11, 0x00


	//----- nvinfo : EIATTR_KPARAM_INFO
	.align		4
.L_21:
        /*0078*/ 	.byte	0x04, 0x17
        /*007a*/ 	.short	(.L_23 - .L_22)
.L_22:
        /*007c*/ 	.word	0x00000000
        /*0080*/ 	.short	0x0006
        /*0082*/ 	.short	0x0024
        /*0084*/ 	.byte	0x00, 0xf0, 0x11, 0x00


	//----- nvinfo : EIATTR_KPARAM_INFO
	.align		4
.L_23:
        /*0088*/ 	.byte	0x04, 0x17
        /*008a*/ 	.short	(.L_25 - .L_24)
.L_24:
        /*008c*/ 	.word	0x00000000
        /*0090*/ 	.short	0x0005
        /*0092*/ 	.short	0x0020
        /*0094*/ 	.byte	0x00, 0xf0, 0x11, 0x00


	//----- nvinfo : EIATTR_KPARAM_INFO
	.align		4
.L_25:
        /*0098*/ 	.byte	0x04, 0x17
        /*009a*/ 	.short	(.L_27 - .L_26)
.L_26:
        /*009c*/ 	.word	0x00000000
        /*00a0*/ 	.short	0x0004
        /*00a2*/ 	.short	0x001c
        /*00a4*/ 	.byte	0x00, 0xf0, 0x11, 0x00


	//----- nvinfo : EIATTR_KPARAM_INFO
	.align		4
.L_27:
        /*00a8*/ 	.byte	0x04, 0x17
        /*00aa*/ 	.short	(.L_29 - .L_28)
.L_28:
        /*00ac*/ 	.word	0x00000000
        /*00b0*/ 	.short	0x0003
        /*00b2*/ 	.short	0x0018
        /*00b4*/ 	.byte	0x00, 0xf0, 0x11, 0x00


	//----- nvinfo : EIATTR_KPARAM_INFO
	.align		4
.L_29:
        /*00b8*/ 	.byte	0x04, 0x17
        /*00ba*/ 	.short	(.L_31 - .L_30)
.L_30:
        /*00bc*/ 	.word	0x00000000
        /*00c0*/ 	.short	0x0002
        /*00c2*/ 	.short	0x0010
        /*00c4*/ 	.byte	0x00, 0xf4, 0x21, 0x00


	//----- nvinfo : EIATTR_KPARAM_INFO
	.align		4
.L_31:
        /*00c8*/ 	.byte	0x04, 0x17
        /*00ca*/ 	.short	(.L_33 - .L_32)
.L_32:
        /*00cc*/ 	.word	0x00000000
        /*00d0*/ 	.short	0x0001
        /*00d2*/ 	.short	0x0008
        /*00d4*/ 	.byte	0x00, 0xf4, 0x21, 0x00


	//----- nvinfo : EIATTR_KPARAM_INFO
	.align		4
.L_33:
        /*00d8*/ 	.byte	0x04, 0x17
        /*00da*/ 	.short	(.L_35 - .L_34)
.L_34:
        /*00dc*/ 	.word	0x00000000
        /*00e0*/ 	.short	0x0000
        /*00e2*/ 	.short	0x0000
        /*00e4*/ 	.byte	0x00, 0xf4, 0x21, 0x00


	//----- nvinfo : EIATTR_SPARSE_MMA_MASK
	.align		4
.L_35:
        /*00e8*/ 	.byte	0x03, 0x50
        /*00ea*/ 	.short	0x0000


	//----- nvinfo : EIATTR_MAXREG_COUNT
	.align		4
        /*00ec*/ 	.byte	0x03, 0x1b
        /*00ee*/ 	.short	0x00ff


	//----- nvinfo : EIATTR_NUM_BARRIERS
	.align		4
        /*00f0*/ 	.byte	0x02, 0x4c
        /*00f2*/ 	.byte	0x01
	.zero		1


	//----- nvinfo : EIATTR_VRC_CTA_INIT_COUNT
	.align		4
        /*00f4*/ 	.byte	0x02, 0x4a
	.zero		1
	.zero		1


	//----- nvinfo : EIATTR_EXIT_INSTR_OFFSETS
	.align		4
        /*00f8*/ 	.byte	0x04, 0x1c
        /*00fa*/ 	.short	(.L_37 - .L_36)


	//   ....[0]....
.L_36:
        /*00fc*/ 	.word	0x00002aa0


	//   ....[1]....
        /*0100*/ 	.word	0x00002ad0


	//----- nvinfo : EIATTR_REQNTID
	.align		4
.L_37:
        /*0104*/ 	.byte	0x04, 0x10
        /*0106*/ 	.short	(.L_39 - .L_38)
.L_38:
        /*0108*/ 	.word	0x00000100
        /*010c*/ 	.word	0x00000001
        /*0110*/ 	.word	0x00000001


	//----- nvinfo : EIATTR_CBANK_PARAM_SIZE
	.align		4
.L_39:
        /*0114*/ 	.byte	0x03, 0x19
        /*0116*/ 	.short	0x0050


	//----- nvinfo : EIATTR_PARAM_CBANK
	.align		4
        /*0118*/ 	.byte	0x04, 0x0a
        /*011a*/ 	.short	(.L_41 - .L_40)
	.align		4
.L_40:
        /*011c*/ 	.word	index@(.nv.constant0.matmul_kernel)
        /*0120*/ 	.short	0x0380
        /*0122*/ 	.short	0x0050


	//----- nvinfo : EIATTR_SW_WAR
	.align		4
.L_41:
        /*0124*/ 	.byte	0x04, 0x36
        /*0126*/ 	.short	(.L_43 - .L_42)
.L_42:
        /*0128*/ 	.word	0x00000008
.L_43:


//--------------------- .nv.compat                --------------------------
	.section	.nv.compat,"",@"SHT_CUDA_COMPAT_INFO"
	.align	4
        /*0000*/ 	.byte	0x02, 0x02, 0x01, 0x00, 0x02, 0x05, 0x05, 0x00, 0x02, 0x03, 0x00, 0x00, 0x02, 0x06, 0x01, 0x00


//--------------------- .nv.callgraph             --------------------------
	.section	.nv.callgraph,"",@"SHT_CUDA_CALLGRAPH"
	.align	4
	.sectionentsize	8
	.align		4
        /*0000*/ 	.word	0x00000000
	.align		4
        /*0004*/ 	.word	0xffffffff
	.align		4
        /*0008*/ 	.word	0x00000000
	.align		4
        /*000c*/ 	.word	0xfffffffe
	.align		4
        /*0010*/ 	.word	0x00000000
	.align		4
        /*0014*/ 	.word	0xfffffffd
	.align		4
        /*0018*/ 	.word	0x00000000
	.align		4
        /*001c*/ 	.word	0xfffffffc


//--------------------- .text.matmul_kernel       --------------------------
	.section	.text.matmul_kernel,"ax",@progbits
	.align	128
        .global         matmul_kernel
        .type           matmul_kernel,@function
        .size           matmul_kernel,(.L_x_4 - matmul_kernel)
        .other          matmul_kernel,@"STO_CUDA_ENTRY STV_DEFAULT"
matmul_kernel:
.text.matmul_kernel:
[----:B------:R-:W0:Y:S08]  /*0000*/  LDC R1, c[0x0][0x37c] ;  /* 0x0000df00ff017b82 */ /* 0x000e300000000800 */
[----:B------:R-:W1:Y:S01]  /*0010*/  LDC.64 R28, c[0x0][0x398] ;  /* 0x0000e600ff1c7b82 */ /* 0x000e620000000a00 */
[----:B------:R-:W2:Y:S01]  /*0020*/  S2R R5, SR_CTAID.X ;  /* 0x0000000000057919 */ /* 0x000ea20000002500 */
[----:B------:R-:W3:Y:S01]  /*0030*/  LDCU UR5, c[0x0][0x3a0] ;  /* 0x00007400ff0577ac */ /* 0x000ee20008000800 */
[----:B------:R-:W4:Y:S01]  /*0040*/  S2R R89, SR_TID.X ;  /* 0x0000000000597919 */ /* 0x000f220000002100 */
[----:B------:R-:W-:Y:S01]  /*0050*/  UMOV UR6, 0x400 ;  /* 0x0000040000067882 */ /* 0x000fe20000000000 */
[----:B------:R-:W0:Y:S03]  /*0060*/  LDCU.64 UR10, c[0x0][0x358] ;  /* 0x00006b00ff0a77ac */ /* 0x000e260008000a00 */
[----:B------:R-:W5:Y:S01]  /*0070*/  S2UR UR7, SR_CgaCtaId ;  /* 0x00000000000779c3 */ /* 0x000f620000008800 */
[----:B------:R-:W0:Y:S01]  /*0080*/  LDCU UR8, c[0x0][0x3a0] ;  /* 0x00007400ff0877ac */ /* 0x000e220008000800 */
[----:B---3--:R-:W-:Y:S01]  /*0090*/  UIADD3 UR5, UPT, UPT, UR5, 0x1f, URZ ;  /* 0x0000001f05057890 */ /* 0x008fe2000fffe0ff */
[----:B-1----:R-:W-:-:S03]  /*00a0*/  VIADD R0, R29, 0x7f ;  /* 0x0000007f1d007836 */ /* 0x002fc60000000000 */
[----:B------:R-:W-:Y:S02]  /*00b0*/  UISETP.GT.AND UP0, UPT, UR5, 0x1f, UPT ;  /* 0x0000001f0500788c */ /* 0x000fe4000bf04270 */
[----:B------:R-:W-:Y:S01]  /*00c0*/  SHF.R.S32.HI R3, RZ, 0x1f, R0 ;  /* 0x0000001fff037819 */ /* 0x000fe20000011400 */
[----:B-----5:R-:W-:-:S03]  /*00d0*/  ULEA UR6, UR7, UR6, 0x18 ;  /* 0x0000000607067291 */ /* 0x020fc6000f8ec0ff */
[----:B------:R-:W-:Y:S02]  /*00e0*/  LEA.HI R3, R3, R0, RZ, 0x7 ;  /* 0x0000000003037211 */ /* 0x000fe400078f38ff */
[----:B--2---:R-:W-:Y:S02]  /*00f0*/  IABS R8, R5 ;  /* 0x0000000500087213 */ /* 0x004fe40000000000 */
[----:B------:R-:W-:-:S05]  /*0100*/  SHF.R.S32.HI R3, RZ, 0x7, R3 ;  /* 0x00000007ff037819 */ /* 0x000fca0000011403 */
[----:B------:R-:W-:-:S05]  /*0110*/  IMAD.SHL.U32 R4, R3, 0x8, RZ ;  /* 0x0000000803047824 */ /* 0x000fca00078e00ff */
[-C--:B------:R-:W-:Y:S02]  /*0120*/  IABS R7, R4.reuse ;  /* 0x0000000400077213 */ /* 0x080fe40000000000 */
[----:B------:R-:W-:Y:S02]  /*0130*/  IABS R10, R4 ;  /* 0x00000004000a7213 */ /* 0x000fe40000000000 */
[----:B------:R-:W1:Y:S08]  /*0140*/  I2F.RP R0, R7 ;  /* 0x0000000700007306 */ /* 0x000e700000209400 */
[----:B-1----:R-:W1:Y:S02]  /*0150*/  MUFU.RCP R0, R0 ;  /* 0x0000000000007308 */ /* 0x002e640000001000 */
[----:B-1----:R-:W-:-:S02]  /*0160*/  VIADD R2, R0, 0xffffffe ;  /* 0x0ffffffe00027836 */ /* 0x002fc40000000000 */
[----:B------:R-:W-:-:S04]  /*0170*/  IMAD.MOV R0, RZ, RZ, -R10 ;  /* 0x000000ffff007224 */ /* 0x000fc800078e0a0a */
[----:B------:R1:W2:Y:S02]  /*0180*/  F2I.FTZ.U32.TRUNC.NTZ R3, R2 ;  /* 0x0000000200037305 */ /* 0x0002a4000021f000 */
[----:B-1----:R-:W-:Y:S02]  /*0190*/  IMAD.MOV.U32 R2, RZ, RZ, RZ ;  /* 0x000000ffff027224 */ /* 0x002fe400078e00ff */
[----:B--2---:R-:W-:-:S04]  /*01a0*/  IMAD.MOV R6, RZ, RZ, -R3 ;  /* 0x000000ffff067224 */ /* 0x004fc800078e0a03 */
[----:B------:R-:W-:Y:S02]  /*01b0*/  IMAD R9, R6, R7, RZ ;  /* 0x0000000706097224 */ /* 0x000fe400078e02ff */
[----:B------:R-:W-:Y:S02]  /*01c0*/  IMAD.MOV.U32 R6, RZ, RZ, R8 ;  /* 0x000000ffff067224 */ /* 0x000fe400078e0008 */
[----:B------:R-:W-:-:S06]  /*01d0*/  IMAD.HI.U32 R3, R3, R9, R2 ;  /* 0x0000000903037227 */ /* 0x000fcc00078e0002 */
[----:B------:R-:W-:-:S04]  /*01e0*/  IMAD.HI.U32 R3, R3, R6, RZ ;  /* 0x0000000603037227 */ /* 0x000fc800078e00ff */
[----:B------:R-:W-:-:S05]  /*01f0*/  IMAD R0, R3, R0, R6 ;  /* 0x0000000003007224 */ /* 0x000fca00078e0206 */
[----:B------:R-:W-:-:S13]  /*0200*/  ISETP.GT.U32.AND P1, PT, R7, R0, PT ;  /* 0x000000000700720c */ /* 0x000fda0003f24070 */
[----:B------:R-:W-:Y:S02]  /*0210*/  @!P1 IMAD.IADD R0, R0, 0x1, -R7 ;  /* 0x0000000100009824 */ /* 0x000fe400078e0a07 */
[----:B------:R-:W-:Y:S01]  /*0220*/  @!P1 VIADD R3, R3, 0x1 ;  /* 0x0000000103039836 */ /* 0x000fe20000000000 */
[----:B------:R-:W-:Y:S02]  /*0230*/  ISETP.NE.AND P1, PT, R4, RZ, PT ;  /* 0x000000ff0400720c */ /* 0x000fe40003f25270 */
[----:B------:R-:W-:Y:S02]  /*0240*/  ISETP.GE.U32.AND P0, PT, R0, R7, PT ;  /* 0x000000070000720c */ /* 0x000fe40003f06070 */
[----:B------:R-:W-:-:S04]  /*0250*/  LOP3.LUT R0, R5, R4, RZ, 0x3c, !PT ;  /* 0x0000000405007212 */ /* 0x000fc800078e3cff */
[----:B------:R-:W-:Y:S01]  /*0260*/  ISETP.GE.AND P2, PT, R0, RZ, PT ;  /* 0x000000ff0000720c */ /* 0x000fe20003f46270 */
[----:B------:R-:W-:-:S06]  /*0270*/  VIADD R0, R28, 0x1f ;  /* 0x0000001f1c007836 */ /* 0x000fcc0000000000 */
[----:B------:R-:W-:-:S04]  /*0280*/  @P0 VIADD R3, R3, 0x1 ;  /* 0x0000000103030836 */ /* 0x000fc80000000000 */
[----:B------:R-:W-:Y:S01]  /*0290*/  IMAD.MOV.U32 R2, RZ, RZ, R3 ;  /* 0x000000ffff027224 */ /* 0x000fe200078e0003 */
[----:B------:R-:W-:-:S03]  /*02a0*/  SHF.R.S32.HI R3, RZ, 0x1f, R0 ;  /* 0x0000001fff037819 */ /* 0x000fc60000011400 */
[----:B------:R-:W-:Y:S01]  /*02b0*/  @!P2 IMAD.MOV R2, RZ, RZ, -R2 ;  /* 0x000000ffff02a224 */ /* 0x000fe200078e0a02 */
[----:B------:R-:W-:Y:S02]  /*02c0*/  @!P1 LOP3.LUT R2, RZ, R4, RZ, 0x33, !PT ;  /* 0x00000004ff029212 */ /* 0x000fe400078e33ff */
[----:B------:R-:W-:-:S03]  /*02d0*/  LEA.HI R3, R3, R0, RZ, 0x5 ;  /* 0x0000000003037211 */ /* 0x000fc600078f28ff */
[----:B------:R-:W-:Y:S02]  /*02e0*/  IMAD.SHL.U32 R21, R2, 0x8, RZ ;  /* 0x0000000802157824 */ /* 0x000fe400078e00ff */
[----:B------:R-:W-:-:S03]  /*02f0*/  IMAD.MOV R2, RZ, RZ, -R2 ;  /* 0x000000ffff027224 */ /* 0x000fc600078e0a02 */
[----:B------:R-:W-:Y:S01]  /*0300*/  LEA.HI.SX32 R3, R3, -R21, 0x1b ;  /* 0x8000001503037211 */ /* 0x000fe200078fdaff */
[----:B------:R-:W-:-:S03]  /*0310*/  IMAD R4, R4, R2, R5 ;  /* 0x0000000204047224 */ /* 0x000fc600078e0205 */
[----:B------:R-:W-:Y:S02]  /*0320*/  VIMNMX R11, PT, PT, R3, 0x8, PT ;  /* 0x00000008030b7848 */ /* 0x000fe40003fe0100 */
[----:B------:R-:W-:Y:S02]  /*0330*/  IABS R9, R4 ;  /* 0x0000000400097213 */ /* 0x000fe40000000000 */
[----:B------:R-:W-:-:S04]  /*0340*/  IABS R7, R11 ;  /* 0x0000000b00077213 */ /* 0x000fc80000000000 */
[----:B------:R-:W1:Y:S08]  /*0350*/  I2F.RP R0, R7 ;  /* 0x0000000700007306 */ /* 0x000e700000209400 */
[----:B-1----:R-:W1:Y:S02]  /*0360*/  MUFU.RCP R0, R0 ;  /* 0x0000000000007308 */ /* 0x002e640000001000 */
[----:B-1----:R-:W-:-:S06]  /*0370*/  VIADD R3, R0, 0xffffffe ;  /* 0x0ffffffe00037836 */ /* 0x002fcc0000000000 */
[----:B------:R-:W1:Y:S02]  /*0380*/  F2I.FTZ.U32.TRUNC.NTZ R3, R3 ;  /* 0x0000000300037305 */ /* 0x000e64000021f000 */
[----:B-1----:R-:W-:-:S04]  /*0390*/  IMAD.MOV R6, RZ, RZ, -R3 ;  /* 0x000000ffff067224 */ /* 0x002fc800078e0a03 */
[----:B------:R-:W-:Y:S01]  /*03a0*/  IMAD.MOV.U32 R2, RZ, RZ, R6 ;  /* 0x000000ffff027224 */ /* 0x000fe200078e0006 */
[----:B------:R-:W-:-:S03]  /*03b0*/  IABS R6, R11 ;  /* 0x0000000b00067213 */ /* 0x000fc60000000000 */
[----:B------:R-:W-:Y:S02]  /*03c0*/  IMAD R5, R2, R7, RZ ;  /* 0x0000000702057224 */ /* 0x000fe400078e02ff */
[----:B------:R-:W-:Y:S02]  /*03d0*/  IMAD.MOV.U32 R2, RZ, RZ, RZ ;  /* 0x000000ffff027224 */ /* 0x000fe400078e00ff */
[----:B------:R-:W-:Y:S02]  /*03e0*/  IMAD.MOV R0, RZ, RZ, -R6 ;  /* 0x000000ffff007224 */ /* 0x000fe400078e0a06 */
        /* <DEDUP_REMOVED lines=9> */
[----:B------:R-:W-:-:S07]  /*0480*/  ISETP.GE.AND P2, PT, R0, RZ, PT ;  /* 0x000000ff0000720c */ /* 0x000fce0003f46270 */
[----:B------:R-:W-:-:S04]  /*0490*/  @P0 VIADD R2, R2, 0x1 ;  /* 0x0000000102020836 */ /* 0x000fc80000000000 */
[----:B------:R-:W-:Y:S01]  /*04a0*/  IMAD.MOV.U32 R3, RZ, RZ, R2 ;  /* 0x000000ffff037224 */ /* 0x000fe200078e0002 */
[----:B----4-:R-:W-:-:S03]  /*04b0*/  LOP3.LUT R2, R89, 0xe0, RZ, 0xc0, !PT ;  /* 0x000000e059027812 */ /* 0x010fc600078ec0ff */
[----:B------:R-:W-:Y:S01]  /*04c0*/  @!P2 IMAD.MOV R3, RZ, RZ, -R3 ;  /* 0x000000ffff03a224 */ /* 0x000fe200078e0a03 */
[----:B------:R-:W-:Y:S02]  /*04d0*/  @!P1 LOP3.LUT R3, RZ, R11, RZ, 0x33, !PT ;  /* 0x0000000bff039212 */ /* 0x000fe400078e33ff */
[----:B------:R-:W-:Y:S02]  /*04e0*/  R2UR UR4, R2 ;  /* 0x00000000020472ca */ /* 0x000fe400000e0000 */
[----:B------:R-:W-:Y:S01]  /*04f0*/  SHF.R.U32.HI R2, RZ, 0x5, R89 ;  /* 0x00000005ff027819 */ /* 0x000fe20000011659 */
[----:B------:R-:W-:Y:S02]  /*0500*/  IMAD.MOV R0, RZ, RZ, -R3 ;  /* 0x000000ffff007224 */ /* 0x000fe400078e0a03 */
[----:B------:R-:W-:Y:S02]  /*0510*/  IMAD.SHL.U32 R9, R3, 0x80, RZ ;  /* 0x0000008003097824 */ /* 0x000fe400078e00ff */
[----:B------:R-:W-:-:S04]  /*0520*/  IMAD R0, R11, R0, R4 ;  /* 0x000000000b007224 */ /* 0x000fc800078e0204 */
[----:B------:R-:W-:Y:S01]  /*0530*/  IMAD.IADD R21, R21, 0x1, R0 ;  /* 0x0000000115157824 */ /* 0x000fe200078e0200 */
[----:B------:R-:W-:Y:S02]  /*0540*/  SGXT.U32 R0, R2, 0x3 ;  /* 0x000000030200781a */ /* 0x000fe40000000000 */
[----:B------:R-:W-:Y:S02]  /*0550*/  LOP3.LUT R2, R89, 0x1f, RZ, 0xc0, !PT ;  /* 0x0000001f59027812 */ /* 0x000fe400078ec0ff */
[C---:B------:R-:W-:Y:S02]  /*0560*/  LOP3.LUT R6, R9.reuse, R0, RZ, 0xfc, !PT ;  /* 0x0000000009067212 */ /* 0x040fe400078efcff */
[----:B------:R-:W-:Y:S01]  /*0570*/  LOP3.LUT R7, R9, 0x8, R0, 0xfe, !PT ;  /* 0x0000000809077812 */ /* 0x000fe200078efe00 */
[----:B------:R-:W-:Y:S01]  /*0580*/  IMAD R88, R21, 0x20, R2 ;  /* 0x0000002015587824 */ /* 0x000fe200078e0202 */
[----:B------:R-:W-:Y:S02]  /*0590*/  LOP3.LUT R8, R9, 0x10, R0, 0xfe, !PT ;  /* 0x0000001009087812 */ /* 0x000fe400078efe00 */
[----:B------:R-:W-:-:S02]  /*05a0*/  LOP3.LUT R3, R0, 0x8, RZ, 0xfc, !PT ;  /* 0x0000000800037812 */ /* 0x000fc400078efcff */
[C---:B------:R-:W-:Y:S02]  /*05b0*/  LOP3.LUT R4, R0.reuse, 0x10, RZ, 0xfc, !PT ;  /* 0x0000001000047812 */ /* 0x040fe400078efcff */
[----:B------:R-:W-:Y:S02]  /*05c0*/  LOP3.LUT R5, R0, 0x18, RZ, 0xfc, !PT ;  /* 0x0000001800057812 */ /* 0x000fe400078efcff */
[----:B------:R-:W-:Y:S02]  /*05d0*/  LOP3.LUT R9, R9, 0x18, R0, 0xfe, !PT ;  /* 0x0000001809097812 */ /* 0x000fe400078efe00 */
[C---:B------:R-:W-:Y:S02]  /*05e0*/  LOP3.LUT R10, R6.reuse, 0x20, RZ, 0xfc, !PT ;  /* 0x00000020060a7812 */ /* 0x040fe400078efcff */
[C---:B------:R-:W-:Y:S02]  /*05f0*/  LOP3.LUT R11, R6.reuse, 0x28, RZ, 0xfc, !PT ;  /* 0x00000028060b7812 */ /* 0x040fe400078efcff */
[----:B------:R-:W-:-:S02]  /*0600*/  LOP3.LUT R12, R6, 0x30, RZ, 0xfc, !PT ;  /* 0x00000030060c7812 */ /* 0x000fc400078efcff */
[C---:B------:R-:W-:Y:S02]  /*0610*/  LOP3.LUT R13, R6.reuse, 0x38, RZ, 0xfc, !PT ;  /* 0x00000038060d7812 */ /* 0x040fe400078efcff */
[C---:B------:R-:W-:Y:S02]  /*0620*/  LOP3.LUT R14, R6.reuse, 0x40, RZ, 0xfc, !PT ;  /* 0x00000040060e7812 */ /* 0x040fe400078efcff */
[C---:B------:R-:W-:Y:S02]  /*0630*/  LOP3.LUT R15, R6.reuse, 0x48, RZ, 0xfc, !PT ;  /* 0x00000048060f7812 */ /* 0x040fe400078efcff */
[C---:B------:R-:W-:Y:S02]  /*0640*/  LOP3.LUT R16, R6.reuse, 0x50, RZ, 0xfc, !PT ;  /* 0x0000005006107812 */ /* 0x040fe400078efcff */
[C---:B------:R-:W-:Y:S02]  /*0650*/  LOP3.LUT R17, R6.reuse, 0x58, RZ, 0xfc, !PT ;  /* 0x0000005806117812 */ /* 0x040fe400078efcff */
[----:B------:R-:W-:-:S02]  /*0660*/  LOP3.LUT R18, R6, 0x60, RZ, 0xfc, !PT ;  /* 0x0000006006127812 */ /* 0x000fc400078efcff */
[C---:B------:R-:W-:Y:S02]  /*0670*/  LOP3.LUT R19, R6.reuse, 0x68, RZ, 0xfc, !PT ;  /* 0x0000006806137812 */ /* 0x040fe400078efcff */
[C---:B------:R-:W-:Y:S02]  /*0680*/  LOP3.LUT R56, R6.reuse, 0x70, RZ, 0xfc, !PT ;  /* 0x0000007006387812 */ /* 0x040fe400078efcff */
[----:B------:R-:W-:Y:S01]  /*0690*/  LOP3.LUT R57, R6, 0x78, RZ, 0xfc, !PT ;  /* 0x0000007806397812 */ /* 0x000fe200078efcff */
[----:B0-----:R-:W-:Y:S06]  /*06a0*/  BRA.U UP0, `(.L_x_0) ;  /* 0x0000000100187547 */ /* 0x001fec000b800000 */
[----:B------:R-:W-:Y:S01]  /*06b0*/  IMAD.SHL.U32 R89, R89, 0x20, RZ ;  /* 0x0000002059597824 */ /* 0x000fe200078e00ff */
[----:B------:R-:W-:Y:S02]  /*06c0*/  CS2R R48, SRZ ;  /* 0x0000000000307805 */ /* 0x000fe4000001ff00 */
[----:B------:R-:W-:Y:S02]  /*06d0*/  CS2R R50, SRZ ;  /* 0x0000000000327805 */ /* 0x000fe4000001ff00 */
[----:B------:R-:W-:Y:S02]  /*06e0*/  CS2R R28, SRZ ;  /* 0x00000000001c7805 */ /* 0x000fe4000001ff00 */
[----:B------:R-:W-:Y:S01]  /*06f0*/  CS2R R30, SRZ ;  /* 0x00000000001e7805 */ /* 0x000fe2000001ff00 */
[----:B------:R-:W-:Y:S06]  /*0700*/  BRA `(.L_x_1) ;  /* 0x0000001800e07947 */ /* 0x000fec0003800000 */
.L_x_0:
[----:B------:R-:W-:Y:S01]  /*0710*/  IABS R21, R29 ;  /* 0x0000001d00157213 */ /* 0x000fe20000000000 */
[----:B------:R-:W0:Y:S01]  /*0720*/  LDC R92, c[0x0][0x3a8] ;  /* 0x0000ea00ff5c7b82 */ /* 0x000e220000000800 */
[----:B------:R-:W-:Y:S01]  /*0730*/  IABS R20, R28 ;  /* 0x0000001c00147213 */ /* 0x000fe20000000000 */
[----:B------:R-:W1:Y:S01]  /*0740*/  LDCU UR7, c[0x0][0x3b0] ;  /* 0x00007600ff0777ac */ /* 0x000e620008000800 */
[----:B------:R-:W2:Y:S01]  /*0750*/  I2F.RP R26, R21 ;  /* 0x00000015001a7306 */ /* 0x000ea20000209400 */
[----:B------:R-:W-:Y:S01]  /*0760*/  IABS R34, R18 ;  /* 0x0000001200227213 */ /* 0x000fe20000000000 */
[----:B------:R-:W-:Y:S01]  /*0770*/  IMAD.SHL.U32 R94, R89, 0x2, RZ ;  /* 0x00000002595e7824 */ /* 0x000fe200078e00ff */
[----:B------:R-:W-:Y:S01]  /*0780*/  IABS R38, R16 ;  /* 0x0000001000267213 */ /* 0x000fe20000000000 */
[----:B------:R-:W3:Y:S01]  /*0790*/  LDCU.128 UR12, c[0x0][0x380] ;  /* 0x00007000ff0c77ac */ /* 0x000ee20008000c00 */
[----:B------:R-:W-:Y:S01]  /*07a0*/  IABS R54, R6 ;  /* 0x0000000600367213 */ /* 0x000fe20000000000 */
[----:B------:R-:W4:Y:S01]  /*07b0*/  LDC R109, c[0x0][0x3ac] ;  /* 0x0000eb00ff6d7b82 */ /* 0x000f220000000800 */
[----:B------:R-:W-:Y:S01]  /*07c0*/  IABS R32, R19 ;  /* 0x0000001300207213 */ /* 0x000fe20000000000 */
[----:B------:R-:W5:Y:S01]  /*07d0*/  I2F.RP R27, R20 ;  /* 0x00000014001b7306 */ /* 0x000f620000209400 */
[----:B------:R-:W-:Y:S01]  /*07e0*/  IABS R36, R17 ;  /* 0x0000001100247213 */ /* 0x000fe20000000000 */
[----:B------:R-:W-:Y:S01]  /*07f0*/  ULEA UR4, UR4, UR6, 0x4 ;  /* 0x0000000604047291 */ /* 0x000fe2000f8e20ff */
[----:B------:R-:W-:-:S02]  /*0800*/  IABS R40, R15 ;  /* 0x0000000f00287213 */ /* 0x000fc40000000000 */
[----:B------:R-:W-:Y:S02]  /*0810*/  IABS R42, R12 ;  /* 0x0000000c002a7213 */ /* 0x000fe40000000000 */
[----:B------:R-:W-:Y:S01]  /*0820*/  IABS R44, R11 ;  /* 0x0000000b002c7213 */ /* 0x000fe20000000000 */
[----:B--2---:R-:W2:Y:S01]  /*0830*/  MUFU.RCP R26, R26 ;  /* 0x0000001a001a7308 */ /* 0x004ea20000001000 */
[----:B------:R-:W-:Y:S02]  /*0840*/  IABS R46, R10 ;  /* 0x0000000a002e7213 */ /* 0x000fe40000000000 */
[----:B------:R-:W-:Y:S02]  /*0850*/  IABS R48, R9 ;  /* 0x0000000900307213 */ /* 0x000fe40000000000 */
[----:B------:R-:W-:Y:S01]  /*0860*/  IABS R50, R8 ;  /* 0x0000000800327213 */ /* 0x000fe20000000000 */
[-C--:B0-----:R-:W-:Y:S01]  /*0870*/  IMAD R101, R5, R92.reuse, RZ ;  /* 0x0000005c05657224 */ /* 0x081fe200078e02ff */
[----:B------:R-:W-:Y:S01]  /*0880*/  IABS R52, R7 ;  /* 0x0000000700347213 */ /* 0x000fe20000000000 */
[----:B-----5:R-:W0:Y:S01]  /*0890*/  MUFU.RCP R27, R27 ;  /* 0x0000001b001b7308 */ /* 0x020e220000001000 */
[-C--:B------:R-:W-:Y:S01]  /*08a0*/  IMAD R103, R4, R92.reuse, RZ ;  /* 0x0000005c04677224 */ /* 0x080fe200078e02ff */
[----:B------:R-:W-:Y:S01]  /*08b0*/  LOP3.LUT R90, R94, 0x1fe, RZ, 0xc0, !PT ;  /* 0x000001fe5e5a7812 */ /* 0x000fe200078ec0ff */
[----:B------:R-:W-:-:S02]  /*08c0*/  IMAD R105, R3, R92, RZ ;  /* 0x0000005c03697224 */ /* 0x000fc400078e02ff */
[----:B------:R-:W-:Y:S02]  /*08d0*/  IMAD R111, R0, R92, RZ ;  /* 0x0000005c006f7224 */ /* 0x000fe400078e02ff */
[----:B----4-:R-:W-:Y:S02]  /*08e0*/  IMAD R107, R2, R109, RZ ;  /* 0x0000006d026b7224 */ /* 0x010fe400078e02ff */
[----:B--2---:R-:W-:Y:S01]  /*08f0*/  VIADD R22, R26, 0xffffffe ;  /* 0x0ffffffe1a167836 */ /* 0x004fe20000000000 */
[----:B------:R-:W-:Y:S01]  /*0900*/  IABS R26, R57 ;  /* 0x00000039001a7213 */ /* 0x000fe20000000000 */
[----:B------:R-:W-:Y:S02]  /*0910*/  IMAD.SHL.U32 R92, R92, 0x20, RZ ;  /* 0x000000205c5c7824 */ /* 0x000fe400078e00ff */
[----:B------:R2:W4:Y:S01]  /*0920*/  F2I.FTZ.U32.TRUNC.NTZ R23, R22 ;  /* 0x0000001600177305 */ /* 0x000522000021f000 */
[----:B------:R-:W-:Y:S02]  /*0930*/  IMAD.SHL.U32 R109, R109, 0x20, RZ ;  /* 0x000000206d6d7824 */ /* 0x000fe400078e00ff */
[----:B0-----:R-:W-:-:S05]  /*0940*/  VIADD R24, R27, 0xffffffe ;  /* 0x0ffffffe1b187836 */ /* 0x001fca0000000000 */
[----:B------:R-:W0:Y:S01]  /*0950*/  F2I.FTZ.U32.TRUNC.NTZ R25, R24 ;  /* 0x0000001800197305 */ /* 0x000e22000021f000 */
[----:B--2---:R-:W-:Y:S02]  /*0960*/  IMAD.MOV.U32 R22, RZ, RZ, RZ ;  /* 0x000000ffff167224 */ /* 0x004fe400078e00ff */
[----:B----4-:R-:W-:-:S04]  /*0970*/  IMAD.MOV R30, RZ, RZ, -R23 ;  /* 0x000000ffff1e7224 */ /* 0x010fc800078e0a17 */
[----:B------:R-:W-:Y:S01]  /*0980*/  IMAD R31, R30, R21, RZ ;  /* 0x000000151e1f7224 */ /* 0x000fe200078e02ff */
[----:B------:R-:W-:-:S03]  /*0990*/  IABS R30, R56 ;  /* 0x00000038001e7213 */ /* 0x000fc60000000000 */
[----:B------:R-:W-:-:S04]  /*09a0*/  IMAD.HI.U32 R23, R23, R31, R22 ;  /* 0x0000001f17177227 */ /* 0x000fc800078e0016 */
[----:B0-----:R-:W-:Y:S02]  /*09b0*/  IMAD.MOV R37, RZ, RZ, -R25 ;  /* 0x000000ffff257224 */ /* 0x001fe400078e0a19 */
[----:B------:R-:W-:-:S04]  /*09c0*/  IMAD.HI.U32 R24, R23, R30, RZ ;  /* 0x0000001e17187227 */ /* 0x000fc800078e00ff */
[----:B------:R-:W-:-:S04]  /*09d0*/  IMAD.HI.U32 R22, R23, R26, RZ ;  /* 0x0000001a17167227 */ /* 0x000fc800078e00ff */
[----:B------:R-:W-:Y:S02]  /*09e0*/  IMAD.MOV R27, RZ, RZ, -R24 ;  /* 0x000000ffff1b7224 */ /* 0x000fe400078e0a18 */
[----:B------:R-:W-:Y:S02]  /*09f0*/  IMAD R37, R37, R20, RZ ;  /* 0x0000001425257224 */ /* 0x000fe400078e02ff */
[----:B------:R-:W-:Y:S02]  /*0a00*/  IMAD.MOV R22, RZ, RZ, -R22 ;  /* 0x000000ffff167224 */ /* 0x000fe400078e0a16 */
[----:B------:R-:W-:Y:S02]  /*0a10*/  IMAD.MOV.U32 R24, RZ, RZ, RZ ;  /* 0x000000ffff187224 */ /* 0x000fe400078e00ff */
[----:B------:R-:W-:Y:S02]  /*0a20*/  IMAD R22, R21, R22, R26 ;  /* 0x0000001615167224 */ /* 0x000fe400078e021a */
[----:B------:R-:W-:-:S03]  /*0a30*/  IMAD.HI.U32 R37, R25, R37, R24 ;  /* 0x0000002519257227 */ /* 0x000fc600078e0018 */
[C---:B------:R-:W-:Y:S01]  /*0a40*/  ISETP.GT.U32.AND P0, PT, R21.reuse, R22, PT ;  /* 0x000000161500720c */ /* 0x040fe20003f04070 */
[----:B------:R-:W-:Y:S02]  /*0a50*/  IMAD R24, R21, R27, R30 ;  /* 0x0000001b15187224 */ /* 0x000fe400078e021e */
[----:B------:R-:W-:-:S03]  /*0a60*/  IMAD.HI.U32 R26, R23, R34, RZ ;  /* 0x00000022171a7227 */ /* 0x000fc600078e00ff */
[----:B------:R-:W-:Y:S01]  /*0a70*/  ISETP.GT.U32.AND P1, PT, R21, R24, PT ;  /* 0x000000181500720c */ /* 0x000fe20003f24070 */
[----:B------:R-:W-:-:S04]  /*0a80*/  IMAD.HI.U32 R30, R23, R38, RZ ;  /* 0x00000026171e7227 */ /* 0x000fc800078e00ff */
[----:B------:R-:W-:Y:S02]  /*0a90*/  IMAD.MOV R33, RZ, RZ, -R26 ;  /* 0x000000ffff217224 */ /* 0x000fe400078e0a1a */
[----:B------:R-:W-:Y:S02]  /*0aa0*/  IMAD.MOV R35, RZ, RZ, -R30 ;  /* 0x000000ffff237224 */ /* 0x000fe400078e0a1e */
[C---:B------:R-:W-:Y:S02]  /*0ab0*/  IMAD R30, R21.reuse, R33, R34 ;  /* 0x00000021151e7224 */ /* 0x040fe400078e0222 */
[----:B------:R-:W-:Y:S01]  /*0ac0*/  IMAD R34, R21, R35, R38 ;  /* 0x0000002315227224 */ /* 0x000fe200078e0226 */
[----:B------:R-:W-:Y:S01]  /*0ad0*/  IABS R38, R14 ;  /* 0x0000000e00267213 */ /* 0x000fe20000000000 */
[----:B------:R-:W-:-:S04]  /*0ae0*/  IMAD.HI.U32 R35, R23, R54, RZ ;  /* 0x0000003617237227 */ /* 0x000fc800078e00ff */
[----:B------:R-:W-:-:S04]  /*0af0*/  IMAD.HI.U32 R25, R23, R32, RZ ;  /* 0x0000002017197227 */ /* 0x000fc800078e00ff */
[----:B------:R-:W-:Y:S02]  /*0b00*/  IMAD.MOV R35, RZ, RZ, -R35 ;  /* 0x000000ffff237224 */ /* 0x000fe400078e0a23 */
[----:B------:R-:W-:-:S04]  /*0b10*/  IMAD.HI.U32 R27, R23, R36, RZ ;  /* 0x00000024171b7227 */ /* 0x000fc800078e00ff */
[----:B------:R-:W-:-:S04]  /*0b20*/  IMAD.HI.U32 R31, R23, R40, RZ ;  /* 0x00000028171f7227 */ /* 0x000fc800078e00ff */
[----:B------:R-:W-:Y:S02]  /*0b30*/  IMAD.MOV R25, RZ, RZ, -R25 ;  /* 0x000000ffff197224 */ /* 0x000fe400078e0a19 */
[C---:B------:R-:W-:Y:S02]  /*0b40*/  IMAD R54, R21.reuse, R35, R54 ;  /* 0x0000002315367224 */ /* 0x040fe400078e0236 */
[----:B------:R-:W-:Y:S02]  /*0b50*/  IMAD.MOV R27, RZ, RZ, -R27 ;  /* 0x000000ffff1b7224 */ /* 0x000fe400078e0a1b */
[----:B------:R-:W-:Y:S01]  /*0b60*/  IMAD.MOV R31, RZ, RZ, -R31 ;  /* 0x000000ffff1f7224 */ /* 0x000fe200078e0a1f */
[C---:B------:R-:W-:Y:S01]  /*0b70*/  ISETP.GT.U32.AND P3, PT, R21.reuse, R54, PT ;  /* 0x000000361500720c */ /* 0x040fe20003f64070 */
[----:B------:R-:W-:Y:S02]  /*0b80*/  IMAD R26, R21, R25, R32 ;  /* 0x00000019151a7224 */ /* 0x000fe400078e0220 */
[----:B------:R-:W-:-:S02]  /*0b90*/  @!P0 IMAD.IADD R22, R22, 0x1, -R21 ;  /* 0x0000000116168824 */ /* 0x000fc400078e0a15 */
[C---:B------:R-:W-:Y:S01]  /*0ba0*/  IMAD R32, R21.reuse, R27, R36 ;  /* 0x0000001b15207224 */ /* 0x040fe200078e0224 */
[C---:B------:R-:W-:Y:S01]  /*0bb0*/  ISETP.GT.U32.AND P2, PT, R21.reuse, R26, PT ;  /* 0x0000001a1500720c */ /* 0x040fe20003f44070 */
[----:B------:R-:W-:Y:S01]  /*0bc0*/  IMAD R36, R21, R31, R40 ;  /* 0x0000001f15247224 */ /* 0x000fe200078e0228 */
[----:B------:R-:W-:Y:S01]  /*0bd0*/  IABS R40, R13 ;  /* 0x0000000d00287213 */ /* 0x000fe20000000000 */
[----:B------:R-:W-:Y:S01]  /*0be0*/  IMAD.HI.U32 R25, R23, R38, RZ ;  /* 0x0000002617197227 */ /* 0x000fe200078e00ff */
[C---:B------:R-:W-:Y:S02]  /*0bf0*/  ISETP.GT.U32.AND P5, PT, R21.reuse, R22, PT ;  /* 0x000000161500720c */ /* 0x040fe40003fa4070 */
[----:B------:R-:W-:Y:S01]  /*0c00*/  ISETP.GT.U32.AND P0, PT, R21, R32, PT ;  /* 0x000000201500720c */ /* 0x000fe20003f04070 */
[----:B------:R-:W-:-:S04]  /*0c10*/  IMAD.HI.U32 R27, R23, R40, RZ ;  /* 0x00000028171b7227 */ /* 0x000fc800078e00ff */
[----:B------:R-:W-:-:S04]  /*0c20*/  IMAD.HI.U32 R31, R23, R42, RZ ;  /* 0x0000002a171f7227 */ /* 0x000fc800078e00ff */
[----:B------:R-:W-:Y:S02]  /*0c30*/  IMAD.MOV R25, RZ, RZ, -R25 ;  /* 0x000000ffff197224 */ /* 0x000fe400078e0a19 */
[----:B------:R-:W-:Y:S01]  /*0c40*/  @!P1 IMAD.IADD R24, R24, 0x1, -R21 ;  /* 0x0000000118189824 */ /* 0x000fe200078e0a15 */
[C---:B------:R-:W-:Y:S01]  /*0c50*/  ISETP.GT.U32.AND P1, PT, R21.reuse, R34, PT ;  /* 0x000000221500720c */ /* 0x040fe20003f24070 */
[----:B------:R-:W-:Y:S02]  /*0c60*/  IMAD.MOV R27, RZ, RZ, -R27 ;  /* 0x000000ffff1b7224 */ /* 0x000fe400078e0a1b */
[----:B------:R-:W-:Y:S02]  /*0c70*/  IMAD.MOV R31, RZ, RZ, -R31 ;  /* 0x000000ffff1f7224 */ /* 0x000fe400078e0a1f */
[C---:B------:R-:W-:Y:S02]  /*0c80*/  IMAD R38, R21.reuse, R25, R38 ;  /* 0x0000001915267224 */ /* 0x040fe400078e0226 */
[----:B------:R-:W-:Y:S01]  /*0c90*/  @!P3 IMAD.IADD R54, R54, 0x1, -R21 ;  /* 0x000000013636b824 */ /* 0x000fe200078e0a15 */
[----:B------:R-:W-:Y:S01]  /*0ca0*/  ISETP.GT.U32.AND P3, PT, R21, R24, PT ;  /* 0x000000181500720c */ /* 0x000fe20003f64070 */
[----:B------:R-:W-:-:S03]  /*0cb0*/  IMAD.HI.U32 R33, R23, R44, RZ ;  /* 0x0000002c17217227 */ /* 0x000fc600078e00ff */
[C---:B------:R-:W-:Y:S01]  /*0cc0*/  ISETP.GT.U32.AND P6, PT, R21.reuse, R54, PT ;  /* 0x000000361500720c */ /* 0x040fe20003fc4070 */
[C---:B------:R-:W-:Y:S02]  /*0cd0*/  IMAD R40, R21.reuse, R27, R40 ;  /* 0x0000001b15287224 */ /* 0x040fe400078e0228 */
[C---:B------:R-:W-:Y:S02]  /*0ce0*/  IMAD R42, R21.reuse, R31, R42 ;  /* 0x0000001f152a7224 */ /* 0x040fe400078e022a */
[--C-:B------:R-:W-:Y:S01]  /*0cf0*/  @!P2 IMAD.IADD R26, R26, 0x1, -R21.reuse ;  /* 0x000000011a1aa824 */ /* 0x100fe200078e0a15 */
[C---:B------:R-:W-:Y:S01]  /*0d00*/  ISETP.GT.U32.AND P2, PT, R21.reuse, R30, PT ;  /* 0x0000001e1500720c */ /* 0x040fe20003f44070 */
[----:B------:R-:W-:Y:S01]  /*0d10*/  @!P5 IMAD.IADD R22, R22, 0x1, -R21 ;  /* 0x000000011616d824 */ /* 0x000fe200078e0a15 */
[----:B------:R-:W-:Y:S01]  /*0d20*/  ISETP.GT.U32.AND P5, PT, R21, R38, PT ;  /* 0x000000261500720c */ /* 0x000fe20003fa4070 */
[----:B------:R-:W-:Y:S01]  /*0d30*/  IMAD.HI.U32 R25, R23, R46, RZ ;  /* 0x0000002e17197227 */ /* 0x000fe200078e00ff */
[----:B------:R-:W-:-:S03]  /*0d40*/  ISETP.GT.U32.AND P4, PT, R21, R26, PT ;  /* 0x0000001a1500720c */ /* 0x000fc60003f84070 */
[----:B------:R-:W-:-:S04]  /*0d50*/  IMAD.HI.U32 R27, R23, R48, RZ ;  /* 0x00000030171b7227 */ /* 0x000fc800078e00ff */
[----:B------:R-:W-:-:S04]  /*0d60*/  IMAD.HI.U32 R31, R23, R50, RZ ;  /* 0x00000032171f7227 */ /* 0x000fc800078e00ff */
[----:B------:R-:W-:Y:S02]  /*0d70*/  IMAD.MOV R33, RZ, RZ, -R33 ;  /* 0x000000ffff217224 */ /* 0x000fe400078e0a21 */
[----:B------:R-:W-:-:S04]  /*0d80*/  IMAD.HI.U32 R23, R23, R52, RZ ;  /* 0x0000003417177227 */ /* 0x000fc800078e00ff */
[C---:B------:R-:W-:Y:S01]  /*0d90*/  IMAD R44, R21.reuse, R33, R44 ;  /* 0x00000021152c7224 */ /* 0x040fe200078e022c */
[----:B------:R-:W-:Y:S01]  /*0da0*/  IABS R33, R88 ;  /* 0x0000005800217213 */ /* 0x000fe20000000000 */
[----:B------:R-:W-:Y:S02]  /*0db0*/  IMAD.MOV R23, RZ, RZ, -R23 ;  /* 0x000000ffff177224 */ /* 0x000fe400078e0a17 */
[----:B------:R-:W-:Y:S02]  /*0dc0*/  IMAD.MOV R25, RZ, RZ, -R25 ;  /* 0x000000ffff197224 */ /* 0x000fe400078e0a19 */
[C---:B------:R-:W-:Y:S02]  /*0dd0*/  IMAD R52, R21.reuse, R23, R52 ;  /* 0x0000001715347224 */ /* 0x040fe400078e0234 */
[----:B------:R-:W-:Y:S01]  /*0de0*/  @!P3 IMAD.IADD R24, R24, 0x1, -R21 ;  /* 0x000000011818b824 */ /* 0x000fe200078e0a15 */
[C---:B------:R-:W-:Y:S01]  /*0df0*/  ISETP.GT.U32.AND P3, PT, R21.reuse, R40, PT ;  /* 0x000000281500720c */ /* 0x040fe20003f64070 */
[----:B------:R-:W-:Y:S01]  /*0e00*/  IMAD R46, R21, R25, R46 ;  /* 0x00000019152e7224 */ /* 0x000fe200078e022e */
[----:B------:R-:W-:Y:S01]  /*0e10*/  SHF.R.U32.HI R25, RZ, 0x2, R89 ;  /* 0x00000002ff197819 */ /* 0x000fe20000011659 */
[----:B------:R-:W-:-:S03]  /*0e20*/  IMAD.HI.U32 R37, R37, R33, RZ ;  /* 0x0000002125257227 */ /* 0x000fc600078e00ff */
[----:B------:R-:W-:Y:S01]  /*0e30*/  LOP3.LUT R90, R90, 0x30, R25, 0x78, !PT ;  /* 0x000000305a5a7812 */ /* 0x000fe200078e7819 */
[--C-:B------:R-:W-:Y:S01]  /*0e40*/  @!P2 IMAD.IADD R30, R30, 0x1, -R21.reuse ;  /* 0x000000011e1ea824 */ /* 0x100fe200078e0a15 */
[C---:B------:R-:W-:Y:S01]  /*0e50*/  ISETP.GT.U32.AND P2, PT, R21.reuse, R44, PT ;  /* 0x0000002c1500720c */ /* 0x040fe20003f44070 */
[--C-:B------:R-:W-:Y:S01]  /*0e60*/  @!P5 IMAD.IADD R38, R38, 0x1, -R21.reuse ;  /* 0x000000012626d824 */ /* 0x100fe200078e0a15 */
[C---:B------:R-:W-:Y:S01]  /*0e70*/  ISETP.GT.U32.AND P5, PT, R21.reuse, R52, PT ;  /* 0x000000341500720c */ /* 0x040fe20003fa4070 */
[----:B------:R-:W-:Y:S01]  /*0e80*/  @!P0 IMAD.IADD R32, R32, 0x1, -R21 ;  /* 0x0000000120208824 */ /* 0x000fe200078e0a15 */
[----:B------:R-:W-:Y:S01]  /*0e90*/  ISETP.GT.U32.AND P0, PT, R21, R46, PT ;  /* 0x0000002e1500720c */ /* 0x000fe20003f04070 */
[----:B------:R-:W-:Y:S02]  /*0ea0*/  IMAD.MOV R37, RZ, RZ, -R37 ;  /* 0x000000ffff257224 */ /* 0x000fe400078e0a25 */
[----:B------:R-:W-:Y:S02]  /*0eb0*/  IMAD.MOV R27, RZ, RZ, -R27 ;  /* 0x000000ffff1b7224 */ /* 0x000fe400078e0a1b */
[----:B------:R-:W-:-:S02]  /*0ec0*/  IMAD R23, R20, R37, R33 ;  /* 0x0000002514177224 */ /* 0x000fc400078e0221 */
[C---:B------:R-:W-:Y:S02]  /*0ed0*/  IMAD R48, R21.reuse, R27, R48 ;  /* 0x0000001b15307224 */ /* 0x040fe400078e0230 */
[--C-:B------:R-:W-:Y:S01]  /*0ee0*/  @!P6 IMAD.IADD R54, R54, 0x1, -R21.reuse ;  /* 0x000000013636e824 */ /* 0x100fe200078e0a15 */
[C---:B------:R-:W-:Y:S01]  /*0ef0*/  ISETP.GT.U32.AND P6, PT, R21.reuse, R36, PT ;  /* 0x000000241500720c */ /* 0x040fe20003fc4070 */
[--C-:B------:R-:W-:Y:S01]  /*0f00*/  @!P4 IMAD.IADD R26, R26, 0x1, -R21.reuse ;  /* 0x000000011a1ac824 */ /* 0x100fe200078e0a15 */
[C---:B------:R-:W-:Y:S01]  /*0f10*/  ISETP.GT.U32.AND P4, PT, R21.reuse, R42, PT ;  /* 0x0000002a1500720c */ /* 0x040fe20003f84070 */
[--C-:B------:R-:W-:Y:S01]  /*0f20*/  @!P3 IMAD.IADD R40, R40, 0x1, -R21.reuse ;  /* 0x000000012828b824 */ /* 0x100fe200078e0a15 */
[----:B------:R-:W-:Y:S01]  /*0f30*/  ISETP.GT.U32.AND P3, PT, R20, R23, PT ;  /* 0x000000171400720c */ /* 0x000fe20003f64070 */
[--C-:B------:R-:W-:Y:S01]  /*0f40*/  @!P1 IMAD.IADD R34, R34, 0x1, -R21.reuse ;  /* 0x0000000122229824 */ /* 0x100fe200078e0a15 */
[C---:B------:R-:W-:Y:S01]  /*0f50*/  ISETP.GT.U32.AND P1, PT, R21.reuse, R48, PT ;  /* 0x000000301500720c */ /* 0x040fe20003f24070 */
[--C-:B------:R-:W-:Y:S01]  /*0f60*/  @!P2 IMAD.IADD R44, R44, 0x1, -R21.reuse ;  /* 0x000000012c2ca824 */ /* 0x100fe200078e0a15 */
[C---:B------:R-:W-:Y:S01]  /*0f70*/  ISETP.GT.U32.AND P2, PT, R21.reuse, R32, PT ;  /* 0x000000201500720c */ /* 0x040fe20003f44070 */
[----:B------:R-:W-:Y:S01]  /*0f80*/  @!P5 IMAD.IADD R52, R52, 0x1, -R21 ;  /* 0x000000013434d824 */ /* 0x000fe200078e0a15 */
[----:B------:R-:W-:Y:S01]  /*0f90*/  ISETP.GT.U32.AND P5, PT, R21, R40, PT ;  /* 0x000000281500720c */ /* 0x000fe20003fa4070 */
[----:B------:R-:W-:-:S02]  /*0fa0*/  IMAD.MOV R31, RZ, RZ, -R31 ;  /* 0x000000ffff1f7224 */ /* 0x000fc400078e0a1f */
[--C-:B------:R-:W-:Y:S01]  /*0fb0*/  @!P0 IMAD.IADD R46, R46, 0x1, -R21.reuse ;  /* 0x000000012e2e8824 */ /* 0x100fe200078e0a15 */
[C---:B------:R-:W-:Y:S01]  /*0fc0*/  ISETP.GT.U32.AND P0, PT, R21.reuse, R34, PT ;  /* 0x000000221500720c */ /* 0x040fe20003f04070 */
[C---:B------:R-:W-:Y:S02]  /*0fd0*/  IMAD R50, R21.reuse, R31, R50 ;  /* 0x0000001f15327224 */ /* 0x040fe400078e0232 */
[--C-:B------:R-:W-:Y:S02]  /*0fe0*/  @!P6 IMAD.IADD R36, R36, 0x1, -R21.reuse ;  /* 0x000000012424e824 */ /* 0x100fe400078e0a15 */
[--C-:B------:R-:W-:Y:S01]  /*0ff0*/  @!P4 IMAD.IADD R42, R42, 0x1, -R21.reuse ;  /* 0x000000012a2ac824 */ /* 0x100fe200078e0a15 */
[----:B------:R-:W-:Y:S01]  /*1000*/  ISETP.GT.U32.AND P6, PT, R21, R50, PT ;  /* 0x000000321500720c */ /* 0x000fe20003fc4070 */
[--C-:B------:R-:W-:Y:S01]  /*1010*/  @!P3 IMAD.IADD R23, R23, 0x1, -R20.reuse ;  /* 0x000000011717b824 */ /* 0x100fe200078e0a14 */
[C---:B------:R-:W-:Y:S01]  /*1020*/  ISETP.GT.U32.AND P4, PT, R21.reuse, R30, PT ;  /* 0x0000001e1500720c */ /* 0x040fe20003f84070 */
[--C-:B------:R-:W-:Y:S01]  /*1030*/  @!P1 IMAD.IADD R48, R48, 0x1, -R21.reuse ;  /* 0x0000000130309824 */ /* 0x100fe200078e0a15 */
[C---:B------:R-:W-:Y:S01]  /*1040*/  ISETP.GT.U32.AND P1, PT, R21.reuse, R36, PT ;  /* 0x000000241500720c */ /* 0x040fe20003f24070 */
[--C-:B------:R-:W-:Y:S01]  /*1050*/  @!P2 IMAD.IADD R32, R32, 0x1, -R21.reuse ;  /* 0x000000012020a824 */ /* 0x100fe200078e0a15 */
[C---:B------:R-:W-:Y:S01]  /*1060*/  ISETP.GT.U32.AND P3, PT, R21.reuse, R42, PT ;  /* 0x0000002a1500720c */ /* 0x040fe20003f64070 */
[--C-:B------:R-:W-:Y:S01]  /*1070*/  @!P5 IMAD.IADD R40, R40, 0x1, -R21.reuse ;  /* 0x000000012828d824 */ /* 0x100fe200078e0a15 */
[----:B------:R-:W-:Y:S01]  /*1080*/  ISETP.GT.U32.AND P2, PT, R21, R44, PT ;  /* 0x0000002c1500720c */ /* 0x000fe20003f44070 */
[--C-:B------:R-:W-:Y:S01]  /*1090*/  @!P0 IMAD.IADD R34, R34, 0x1, -R21.reuse ;  /* 0x0000000122228824 */ /* 0x100fe200078e0a15 */
[----:B------:R-:W-:Y:S01]  /*10a0*/  ISETP.GT.U32.AND P5, PT, R20, R23, PT ;  /* 0x000000171400720c */ /* 0x000fe20003fa4070 */
[----:B------:R-:W-:Y:S01]  /*10b0*/  IMAD.SHL.U32 R27, R89, 0x40, RZ ;  /* 0x00000040591b7824 */ /* 0x000fe200078e00ff */
[C---:B------:R-:W-:Y:S01]  /*10c0*/  ISETP.GT.U32.AND P0, PT, R21.reuse, R46, PT ;  /* 0x0000002e1500720c */ /* 0x040fe20003f04070 */
[--C-:B------:R-:W-:Y:S01]  /*10d0*/  @!P6 IMAD.IADD R50, R50, 0x1, -R21.reuse ;  /* 0x000000013232e824 */ /* 0x100fe200078e0a15 */
[----:B------:R-:W-:Y:S01]  /*10e0*/  ISETP.GT.U32.AND P6, PT, R21, R38, PT ;  /* 0x000000261500720c */ /* 0x000fe20003fc4070 */
[--C-:B------:R-:W-:Y:S01]  /*10f0*/  @!P4 IMAD.IADD R30, R30, 0x1, -R21.reuse ;  /* 0x000000011e1ec824 */ /* 0x100fe200078e0a15 */
[----:B------:R-:W-:Y:S01]  /*1100*/  LOP3.LUT R27, R27, 0x1c0, RZ, 0xc0, !PT ;  /* 0x000001c01b1b7812 */ /* 0x000fe200078ec0ff */
[--C-:B------:R-:W-:Y:S01]  /*1110*/  @!P1 IMAD.IADD R36, R36, 0x1, -R21.reuse ;  /* 0x0000000124249824 */ /* 0x100fe200078e0a15 */
[C---:B------:R-:W-:Y:S01]  /*1120*/  ISETP.GT.U32.AND P1, PT, R21.reuse, R48, PT ;  /* 0x000000301500720c */ /* 0x040fe20003f24070 */
[--C-:B------:R-:W-:Y:S01]  /*1130*/  @!P3 IMAD.IADD R42, R42, 0x1, -R21.reuse ;  /* 0x000000012a2ab824 */ /* 0x100fe200078e0a15 */
[----:B------:R-:W-:Y:S01]  /*1140*/  ISETP.GT.U32.AND P4, PT, R21, R50, PT ;  /* 0x000000321500720c */ /* 0x000fe20003f84070 */
[--C-:B------:R-:W-:Y:S01]  /*1150*/  @!P2 IMAD.IADD R44, R44, 0x1, -R21.reuse ;  /* 0x000000012c2ca824 */ /* 0x100fe200078e0a15 */
[----:B------:R-:W-:Y:S01]  /*1160*/  ISETP.GE.AND P3, PT, R57, RZ, PT ;  /* 0x000000ff3900720c */ /* 0x000fe20003f66270 */
[----:B------:R-:W-:Y:S01]  /*1170*/  @!P5 IMAD.IADD R23, R23, 0x1, -R20 ;  /* 0x000000011717d824 */ /* 0x000fe200078e0a14 */
[----:B------:R-:W-:Y:S01]  /*1180*/  ISETP.GE.AND P2, PT, R56, RZ, PT ;  /* 0x000000ff3800720c */ /* 0x000fe20003f46270 */
[--C-:B------:R-:W-:Y:S01]  /*1190*/  @!P0 IMAD.IADD R46, R46, 0x1, -R21.reuse ;  /* 0x000000012e2e8824 */ /* 0x100fe200078e0a15 */
[----:B------:R-:W-:Y:S01]  /*11a0*/  ISETP.GE.AND P5, PT, R19, RZ, PT ;  /* 0x000000ff1300720c */ /* 0x000fe20003fa6270 */
[----:B------:R-:W-:Y:S01]  /*11b0*/  @!P6 IMAD.IADD R38, R38, 0x1, -R21 ;  /* 0x000000012626e824 */ /* 0x000fe200078e0a15 */
[----:B------:R-:W-:Y:S01]  /*11c0*/  ISETP.GE.AND P0, PT, R18, RZ, PT ;  /* 0x000000ff1200720c */ /* 0x000fe20003f06270 */
[----:B------:R-:W-:Y:S01]  /*11d0*/  IMAD.MOV.U32 R20, RZ, RZ, R23 ;  /* 0x000000ffff147224 */ /* 0x000fe200078e0017 */
[----:B------:R-:W-:Y:S01]  /*11e0*/  ISETP.GT.U32.AND P6, PT, R21, R52, PT ;  /* 0x000000341500720c */ /* 0x000fe20003fc4070 */
[--C-:B------:R-:W-:Y:S01]  /*11f0*/  @!P1 IMAD.IADD R48, R48, 0x1, -R21.reuse ;  /* 0x0000000130309824 */ /* 0x100fe200078e0a15 */
[----:B------:R-:W-:Y:S01]  /*1200*/  ISETP.GE.AND P1, PT, R16, RZ, PT ;  /* 0x000000ff1000720c */ /* 0x000fe20003f26270 */
[--C-:B------:R-:W-:Y:S01]  /*1210*/  @!P4 IMAD.IADD R50, R50, 0x1, -R21.reuse ;  /* 0x000000013232c824 */ /* 0x100fe200078e0a15 */
[----:B------:R-:W-:Y:S01]  /*1220*/  ISETP.GE.AND P4, PT, R17, RZ, PT ;  /* 0x000000ff1100720c */ /* 0x000fe20003f86270 */
[----:B------:R-:W-:Y:S01]  /*1230*/  @!P3 IMAD.MOV R22, RZ, RZ, -R22 ;  /* 0x000000ffff16b224 */ /* 0x000fe200078e0a16 */
[----:B------:R-:W-:Y:S01]  /*1240*/  ISETP.GE.AND P3, PT, R15, RZ, PT ;  /* 0x000000ff0f00720c */ /* 0x000fe20003f66270 */
[----:B------:R-:W-:Y:S01]  /*1250*/  @!P2 IMAD.MOV R24, RZ, RZ, -R24 ;  /* 0x000000ffff18a224 */ /* 0x000fe200078e0a18 */
[----:B------:R-:W-:Y:S01]  /*1260*/  ISETP.GE.AND P2, PT, R14, RZ, PT ;  /* 0x000000ff0e00720c */ /* 0x000fe20003f46270 */
[----:B------:R-:W-:Y:S01]  /*1270*/  @!P5 IMAD.MOV R26, RZ, RZ, -R26 ;  /* 0x000000ffff1ad224 */ /* 0x000fe200078e0a1a */
[----:B------:R-:W-:Y:S01]  /*1280*/  ISETP.GE.AND P5, PT, R13, RZ, PT ;  /* 0x000000ff0d00720c */ /* 0x000fe20003fa6270 */
[----:B------:R-:W-:Y:S01]  /*1290*/  @!P0 IMAD.MOV R30, RZ, RZ, -R30 ;  /* 0x000000ffff1e8224 */ /* 0x000fe200078e0a1e */
[----:B------:R-:W-:Y:S01]  /*12a0*/  ISETP.GE.AND P0, PT, R12, RZ, PT ;  /* 0x000000ff0c00720c */ /* 0x000fe20003f06270 */
[----:B------:R-:W-:Y:S01]  /*12b0*/  @!P6 IMAD.IADD R52, R52, 0x1, -R21 ;  /* 0x000000013434e824 */ /* 0x000fe200078e0a15 */
        /* <DEDUP_REMOVED lines=13> */
[----:B------:R-:W-:-:S02]  /*1390*/  @!P6 IMAD.MOV R20, RZ, RZ, -R20 ;  /* 0x000000ffff14e224 */ /* 0x000fc400078e0a14 */
[----:B------:R-:W-:Y:S01]  /*13a0*/  @!P1 IMAD.MOV R46, RZ, RZ, -R46 ;  /* 0x000000ffff2e9224 */ /* 0x000fe200078e0a2e */
[----:B------:R-:W-:Y:S01]  /*13b0*/  ISETP.NE.AND P1, PT, R28, RZ, PT ;  /* 0x000000ff1c00720c */ /* 0x000fe20003f25270 */
[----:B------:R-:W-:Y:S01]  /*13c0*/  @!P4 IMAD.MOV R44, RZ, RZ, -R44 ;  /* 0x000000ffff2cc224 */ /* 0x000fe200078e0a2c */
[----:B------:R-:W-:Y:S01]  /*13d0*/  ISETP.NE.AND P4, PT, R29, RZ, PT ;  /* 0x000000ff1d00720c */ /* 0x000fe20003f85270 */
[----:B------:R-:W-:Y:S01]  /*13e0*/  @!P3 IMAD.MOV R48, RZ, RZ, -R48 ;  /* 0x000000ffff30b224 */ /* 0x000fe200078e0a30 */
[----:B------:R-:W-:Y:S01]  /*13f0*/  LOP3.LUT R29, RZ, R29, RZ, 0x33, !PT ;  /* 0x0000001dff1d7212 */ /* 0x000fe200078e33ff */
[----:B------:R-:W-:Y:S01]  /*1400*/  @!P2 IMAD.MOV R50, RZ, RZ, -R50 ;  /* 0x000000ffff32a224 */ /* 0x000fe200078e0a32 */
[----:B---3--:R-:W-:Y:S01]  /*1410*/  LEA R95, P2, R103, UR12, 0x1 ;  /* 0x0000000c675f7c11 */ /* 0x008fe2000f8408ff */
[----:B------:R-:W-:Y:S01]  /*1420*/  @!P5 IMAD.MOV R52, RZ, RZ, -R52 ;  /* 0x000000ffff34d224 */ /* 0x000fe200078e0a34 */
[C---:B------:R-:W-:Y:S01]  /*1430*/  SEL R22, R29.reuse, R22, !P4 ;  /* 0x000000161d167207 */ /* 0x040fe20006000000 */
[----:B------:R-:W-:Y:S01]  /*1440*/  @!P0 IMAD.MOV R54, RZ, RZ, -R54 ;  /* 0x000000ffff368224 */ /* 0x000fe200078e0a36 */
[----:B------:R-:W-:Y:S01]  /*1450*/  SEL R24, R29, R24, !P4 ;  /* 0x000000181d187207 */ /* 0x000fe20006000000 */
[----:B------:R-:W-:Y:S01]  /*1460*/  IMAD.SHL.U32 R31, R89, 0x8, RZ ;  /* 0x00000008591f7824 */ /* 0x000fe200078e00ff */
[C---:B------:R-:W-:Y:S01]  /*1470*/  SEL R26, R29.reuse, R26, !P4 ;  /* 0x0000001a1d1a7207 */ /* 0x040fe20006000000 */
[----:B-1----:R-:W-:Y:S01]  /*1480*/  IMAD R22, R22, UR7, RZ ;  /* 0x0000000716167c24 */ /* 0x002fe2000f8e02ff */
[C---:B------:R-:W-:Y:S01]  /*1490*/  SEL R30, R29.reuse, R30, !P4 ;  /* 0x0000001e1d1e7207 */ /* 0x040fe20006000000 */
[----:B------:R-:W-:Y:S01]  /*14a0*/  IMAD R24, R24, UR7, RZ ;  /* 0x0000000718187c24 */ /* 0x000fe2000f8e02ff */
        /* <DEDUP_REMOVED lines=22> */
[----:B------:R-:W-:Y:S01]  /*1610*/  SEL R29, R29, R54, !P4 ;  /* 0x000000361d1d7207 */ /* 0x000fe20006000000 */
[----:B------:R-:W-:Y:S01]  /*1620*/  IMAD R50, R50, UR7, RZ ;  /* 0x0000000732327c24 */ /* 0x000fe2000f8e02ff */
[----:B------:R-:W-:Y:S01]  /*1630*/  @!P1 LOP3.LUT R20, RZ, R28, RZ, 0x33, !PT ;  /* 0x0000001cff149212 */ /* 0x000fe200078e33ff */
[----:B------:R-:W-:Y:S01]  /*1640*/  IMAD R52, R52, UR7, RZ ;  /* 0x0000000734347c24 */ /* 0x000fe2000f8e02ff */
[----:B------:R-:W-:Y:S01]  /*1650*/  LEA R93, P1, R101, UR12, 0x1 ;  /* 0x0000000c655d7c11 */ /* 0x000fe2000f8208ff */
[----:B------:R-:W-:Y:S01]  /*1660*/  IMAD R29, R29, UR7, RZ ;  /* 0x000000071d1d7c24 */ /* 0x000fe2000f8e02ff */
[----:B------:R-:W0:Y:S01]  /*1670*/  LDCU UR7, c[0x0][0x3a4] ;  /* 0x00007480ff0777ac */ /* 0x000e220008000800 */
[----:B------:R-:W-:Y:S01]  /*1680*/  LEA R97, P3, R105, UR12, 0x1 ;  /* 0x0000000c69617c11 */ /* 0x000fe2000f8608ff */
[----:B------:R-:W-:Y:S01]  /*1690*/  IMAD.SHL.U32 R89, R89, 0x20, RZ ;  /* 0x0000002059597824 */ /* 0x000fe200078e00ff */
[----:B------:R-:W-:-:S02]  /*16a0*/  LEA.HI.X.SX32 R101, R101, UR13, 0x1, P1 ;  /* 0x0000000d65657c11 */ /* 0x000fc400088f0eff */
[----:B------:R-:W-:Y:S02]  /*16b0*/  CS2R R54, SRZ ;  /* 0x0000000000367805 */ /* 0x000fe4000001ff00 */
[----:B------:R-:W-:Y:S02]  /*16c0*/  LEA.HI.X.SX32 R103, R103, UR13, 0x1, P2 ;  /* 0x0000000d67677c11 */ /* 0x000fe400090f0eff */
[----:B------:R-:W-:Y:S02]  /*16d0*/  LEA.HI.X.SX32 R105, R105, UR13, 0x1, P3 ;  /* 0x0000000d69697c11 */ /* 0x000fe400098f0eff */
[----:B------:R-:W-:Y:S02]  /*16e0*/  LEA R114, P3, R22, UR14, 0x1 ;  /* 0x0000000e16727c11 */ /* 0x000fe4000f8608ff */
[----:B------:R-:W-:Y:S02]  /*16f0*/  LEA R86, P1, R26, UR14, 0x1 ;  /* 0x0000000e1a567c11 */ /* 0x000fe4000f8208ff */
[----:B------:R-:W-:-:S02]  /*1700*/  LEA R84, P2, R30, UR14, 0x1 ;  /* 0x0000000e1e547c11 */ /* 0x000fc4000f8408ff */
[----:B------:R-:W-:Y:S02]  /*1710*/  LEA R78, P4, R32, UR14, 0x1 ;  /* 0x0000000e204e7c11 */ /* 0x000fe4000f8808ff */
[----:B------:R-:W-:Y:S01]  /*1720*/  LEA R80, P5, R34, UR14, 0x1 ;  /* 0x0000000e22507c11 */ /* 0x000fe2000f8a08ff */
[----:B0-----:R-:W-:Y:S01]  /*1730*/  IMAD R20, R20, UR7, RZ ;  /* 0x0000000714147c24 */ /* 0x001fe2000f8e02ff */
[----:B------:R-:W-:Y:S02]  /*1740*/  LOP3.LUT R58, R31, 0x30, R94, 0x48, !PT ;  /* 0x000000301f3a7812 */ /* 0x000fe400078e485e */
[----:B------:R-:W-:Y:S01]  /*1750*/  LOP3.LUT R31, R27, 0x30, R31, 0xf8, !PT ;  /* 0x000000301b1f7812 */ /* 0x000fe200078ef81f */
[----:B------:R-:W-:Y:S01]  /*1760*/  IMAD.WIDE R72, R20, 0x2, RZ ;  /* 0x0000000214487825 */ /* 0x000fe200078e02ff */
[----:B------:R-:W-:Y:S02]  /*1770*/  LEA.HI.X.SX32 R115, R22, UR15, 0x1, P3 ;  /* 0x0000000f16737c11 */ /* 0x000fe400098f0eff */
[----:B------:R-:W-:-:S02]  /*1780*/  LEA.HI.X.SX32 R87, R26, UR15, 0x1, P1 ;  /* 0x0000000f1a577c11 */ /* 0x000fc400088f0eff */
[----:B------:R-:W-:Y:S02]  /*1790*/  LEA.HI.X.SX32 R85, R30, UR15, 0x1, P2 ;  /* 0x0000000f1e557c11 */ /* 0x000fe400090f0eff */
[----:B------:R-:W-:Y:S02]  /*17a0*/  LEA.HI.X.SX32 R79, R32, UR15, 0x1, P4 ;  /* 0x0000000f204f7c11 */ /* 0x000fe4000a0f0eff */
[----:B------:R-:W-:Y:S02]  /*17b0*/  LEA.HI.X.SX32 R81, R34, UR15, 0x1, P5 ;  /* 0x0000000f22517c11 */ /* 0x000fe4000a8f0eff */
[----:B------:R-:W-:Y:S02]  /*17c0*/  LEA R82, P3, R36, UR14, 0x1 ;  /* 0x0000000e24527c11 */ /* 0x000fe4000f8608ff */
[----:B------:R-:W-:Y:S02]  /*17d0*/  LEA R60, P1, R38, UR14, 0x1 ;  /* 0x0000000e263c7c11 */ /* 0x000fe4000f8208ff */
[----:B------:R-:W-:-:S02]  /*17e0*/  LEA R62, P2, R40, UR14, 0x1 ;  /* 0x0000000e283e7c11 */ /* 0x000fc4000f8408ff */
[----:B------:R-:W-:Y:S02]  /*17f0*/  LEA R76, P4, R42, UR14, 0x1 ;  /* 0x0000000e2a4c7c11 */ /* 0x000fe4000f8808ff */
[----:B------:R-:W-:Y:S02]  /*1800*/  LEA R64, P5, R44, UR14, 0x1 ;  /* 0x0000000e2c407c11 */ /* 0x000fe4000f8a08ff */
[----:B------:R-:W-:Y:S02]  /*1810*/  LOP3.LUT R94, R31, 0x10, R94, 0x78, !PT ;  /* 0x000000101f5e7812 */ /* 0x000fe400078e785e */
[----:B------:R-:W-:Y:S02]  /*1820*/  CS2R R30, SRZ ;  /* 0x00000000001e7805 */ /* 0x000fe4000001ff00 */
[----:B------:R-:W-:Y:S01]  /*1830*/  IADD3 R91, PT, PT, R27, UR4, R58 ;  /* 0x000000041b5b7c10 */ /* 0x000fe2000fffe03a */
[----:B------:R-:W-:Y:S01]  /*1840*/  USHF.R.S32.HI UR4, URZ, 0x1f, UR5 ;  /* 0x0000001fff047899 */ /* 0x000fe20008011405 */
[----:B------:R-:W-:-:S02]  /*1850*/  LEA.HI.X.SX32 R83, R36, UR15, 0x1, P3 ;  /* 0x0000000f24537c11 */ /* 0x000fc400098f0eff */
[----:B------:R-:W-:Y:S01]  /*1860*/  LEA.HI.X.SX32 R61, R38, UR15, 0x1, P1 ;  /* 0x0000000f263d7c11 */ /* 0x000fe200088f0eff */
[----:B------:R-:W-:Y:S01]  /*1870*/  ULEA.HI UR4, UR4, UR5, URZ, 0x5 ;  /* 0x0000000504047291 */ /* 0x000fe2000f8f28ff */
[----:B------:R-:W-:Y:S02]  /*1880*/  LEA.HI.X.SX32 R63, R40, UR15, 0x1, P2 ;  /* 0x0000000f283f7c11 */ /* 0x000fe400090f0eff */
[----:B------:R-:W-:Y:S01]  /*1890*/  LEA.HI.X.SX32 R77, R42, UR15, 0x1, P4 ;  /* 0x0000000f2a4d7c11 */ /* 0x000fe2000a0f0eff */
[----:B------:R-:W-:Y:S01]  /*18a0*/  USHF.R.S32.HI UR4, URZ, 0x5, UR4 ;  /* 0x00000005ff047899 */ /* 0x000fe20008011404 */
[----:B------:R-:W-:Y:S02]  /*18b0*/  LEA.HI.X.SX32 R65, R44, UR15, 0x1, P5 ;  /* 0x0000000f2c417c11 */ /* 0x000fe4000a8f0eff */
[----:B------:R-:W-:Y:S02]  /*18c0*/  CS2R R44, SRZ ;  /* 0x00000000002c7805 */ /* 0x000fe4000001ff00 */
[----:B------:R-:W-:-:S02]  /*18d0*/  LEA R66, P3, R46, UR14, 0x1 ;  /* 0x0000000e2e427c11 */ /* 0x000fc4000f8608ff */
[----:B------:R-:W-:Y:S02]  /*18e0*/  LEA R58, P1, R48, UR14, 0x1 ;  /* 0x0000000e303a7c11 */ /* 0x000fe4000f8208ff */
[----:B------:R-:W-:Y:S02]  /*18f0*/  LEA R68, P2, R50, UR14, 0x1 ;  /* 0x0000000e32447c11 */ /* 0x000fe4000f8408ff */
[----:B------:R-:W-:Y:S02]  /*1900*/  LEA R74, P4, R52, UR14, 0x1 ;  /* 0x0000000e344a7c11 */ /* 0x000fe4000f8808ff */
[----:B------:R-:W-:Y:S02]  /*1910*/  LEA R70, P5, R29, UR14, 0x1 ;  /* 0x0000000e1d467c11 */ /* 0x000fe4000f8a08ff */
[----:B------:R-:W-:Y:S02]  /*1920*/  LEA R99, P0, R111, UR12, 0x1 ;  /* 0x0000000c6f637c11 */ /* 0x000fe4000f8008ff */
[----:B------:R-:W-:-:S02]  /*1930*/  LEA R112, P6, R24, UR14, 0x1 ;  /* 0x0000000e18707c11 */ /* 0x000fc4000f8c08ff */
[----:B------:R-:W-:Y:S02]  /*1940*/  LOP3.LUT R94, R94, 0x200, R89, 0xf8, !PT ;  /* 0x000002005e5e7812 */ /* 0x000fe400078ef859 */
[----:B------:R-:W-:Y:S02]  /*1950*/  LEA.HI.X.SX32 R67, R46, UR15, 0x1, P3 ;  /* 0x0000000f2e437c11 */ /* 0x000fe400098f0eff */
[----:B------:R-:W-:Y:S02]  /*1960*/  CS2R R46, SRZ ;  /* 0x00000000002e7805 */ /* 0x000fe4000001ff00 */
[----:B------:R-:W-:Y:S02]  /*1970*/  LEA.HI.X.SX32 R59, R48, UR15, 0x1, P1 ;  /* 0x0000000f303b7c11 */ /* 0x000fe400088f0eff */
[----:B------:R-:W-:Y:S02]  /*1980*/  CS2R R48, SRZ ;  /* 0x0000000000307805 */ /* 0x000fe4000001ff00 */
[----:B------:R-:W-:-:S02]  /*1990*/  LEA.HI.X.SX32 R69, R50, UR15, 0x1, P2 ;  /* 0x0000000f32457c11 */ /* 0x000fc400090f0eff */
[----:B------:R-:W-:Y:S02]  /*19a0*/  CS2R R50, SRZ ;  /* 0x0000000000327805 */ /* 0x000fe4000001ff00 */
[----:B------:R-:W-:Y:S02]  /*19b0*/  LEA.HI.X.SX32 R75, R52, UR15, 0x1, P4 ;  /* 0x0000000f344b7c11 */ /* 0x000fe4000a0f0eff */
[----:B------:R-:W-:Y:S02]  /*19c0*/  CS2R R52, SRZ ;  /* 0x0000000000347805 */ /* 0x000fe4000001ff00 */
[----:B------:R-:W-:Y:S02]  /*19d0*/  LEA.HI.X.SX32 R71, R29, UR15, 0x1, P5 ;  /* 0x0000000f1d477c11 */ /* 0x000fe4000a8f0eff */
[----:B------:R-:W-:Y:S02]  /*19e0*/  CS2R R28, SRZ ;  /* 0x00000000001c7805 */ /* 0x000fe4000001ff00 */
[----:B------:R-:W-:-:S02]  /*19f0*/  LEA.HI.X.SX32 R113, R24, UR15, 0x1, P6 ;  /* 0x0000000f18717c11 */ /* 0x000fc4000b0f0eff */
[----:B------:R-:W-:Y:S02]  /*1a00*/  LEA.HI.X.SX32 R111, R111, UR13, 0x1, P0 ;  /* 0x0000000d6f6f7c11 */ /* 0x000fe400080f0eff */
[----:B------:R-:W-:-:S07]  /*1a10*/  LOP3.LUT R96, R94, 0x20, RZ, 0x3c, !PT ;  /* 0x000000205e607812 */ /* 0x000fce00078e3cff */
.L_x_2:
[----:B------:R-:W-:Y:S02]  /*1a20*/  ISETP.GE.AND P0, PT, R0, UR8, PT ;  /* 0x0000000800007c0c */ /* 0x000fe4000bf06270 */
[----:B------:R-:W-:Y:S02]  /*1a30*/  IADD3 R26, P1, PT, R72, R99, RZ ;  /* 0x00000063481a7210 */ /* 0x000fe40007f3e0ff */
[----:B------:R-:W-:Y:S02]  /*1a40*/  PRMT R37, RZ, 0x7610, R37 ;  /* 0x00007610ff257816 */ /* 0x000fe40000000025 */
[----:B------:R-:W-:Y:S01]  /*1a50*/  ISETP.GE.AND P3, PT, R3, UR8, PT ;  /* 0x0000000803007c0c */ /* 0x000fe2000bf66270 */
[----:B------:R-:W-:Y:S01]  /*1a60*/  IMAD.X R27, R73, 0x1, R111, P1 ;  /* 0x00000001491b7824 */ /* 0x000fe200008e066f */
[----:B------:R-:W-:Y:S02]  /*1a70*/  ISETP.GE.AND P4, PT, R4, UR8, PT ;  /* 0x0000000804007c0c */ /* 0x000fe4000bf86270 */
[----:B------:R-:W-:-:S02]  /*1a80*/  ISETP.GE.AND P5, PT, R5, UR8, PT ;  /* 0x0000000805007c0c */ /* 0x000fc4000bfa6270 */
[C---:B------:R-:W-:Y:S01]  /*1a90*/  IADD3 R24, P2, PT, R72.reuse, R97, RZ ;  /* 0x0000006148187210 */ /* 0x040fe20007f5e0ff */
[----:B------:R-:W2:Y:S01]  /*1aa0*/  @!P0 LDG.E.U16 R37, desc[UR10][R26.64] ;  /* 0x0000000a1a258981 */ /* 0x000ea2000c1e1500 */
[C---:B------:R-:W-:Y:S02]  /*1ab0*/  IADD3 R20, P1, PT, R72.reuse, R95, RZ ;  /* 0x0000005f48147210 */ /* 0x040fe40007f3e0ff */
[----:B------:R-:W-:Y:S01]  /*1ac0*/  IADD3 R22, P0, PT, R72, R93, RZ ;  /* 0x0000005d48167210 */ /* 0x000fe20007f1e0ff */
[C---:B------:R-:W-:Y:S01]  /*1ad0*/  IMAD.X R25, R73.reuse, 0x1, R105, P2 ;  /* 0x0000000149197824 */ /* 0x040fe200010e0669 */
[----:B------:R-:W-:Y:S01]  /*1ae0*/  PRMT R39, RZ, 0x7610, R39 ;  /* 0x00007610ff277816 */ /* 0x000fe20000000027 */
[C---:B------:R-:W-:Y:S01]  /*1af0*/  IMAD.X R21, R73.reuse, 0x1, R103, P1 ;  /* 0x0000000149157824 */ /* 0x040fe200008e0667 */
[----:B------:R-:W-:Y:S01]  /*1b00*/  PRMT R41, RZ, 0x7610, R41 ;  /* 0x00007610ff297816 */ /* 0x000fe20000000029 */
[----:B------:R-:W-:Y:S01]  /*1b10*/  IMAD.X R23, R73, 0x1, R101, P0 ;  /* 0x0000000149177824 */ /* 0x000fe200000e0665 */
[----:B------:R-:W-:-:S02]  /*1b20*/  PRMT R35, RZ, 0x7610, R35 ;  /* 0x00007610ff237816 */ /* 0x000fc40000000023 */
[----:B------:R0:W3:Y:S04]  /*1b30*/  @!P3 LDG.E.U16 R39, desc[UR10][R24.64] ;  /* 0x0000000a1827b981 */ /* 0x0000e8000c1e1500 */
[----:B------:R1:W4:Y:S04]  /*1b40*/  @!P4 LDG.E.U16 R41, desc[UR10][R20.64] ;  /* 0x0000000a1429c981 */ /* 0x000328000c1e1500 */
[----:B------:R5:W4:Y:S01]  /*1b50*/  @!P5 LDG.E.U16 R35, desc[UR10][R22.64] ;  /* 0x0000000a1623d981 */ /* 0x000b22000c1e1500 */
[----:B------:R-:W-:Y:S01]  /*1b60*/  ISETP.GE.AND P0, PT, R2, UR8, PT ;  /* 0x0000000802007c0c */ /* 0x000fe2000bf06270 */
[C---:B0-----:R-:W-:Y:S01]  /*1b70*/  IMAD.WIDE R24, R107.reuse, 0x2, R68 ;  /* 0x000000026b187825 */ /* 0x041fe200078e0244 */
[----:B------:R-:W-:Y:S01]  /*1b80*/  PRMT R38, RZ, 0x7610, R38 ;  /* 0x00007610ff267816 */ /* 0x000fe20000000026 */
[----:B------:R-:W-:Y:S01]  /*1b90*/  BAR.SYNC.DEFER_BLOCKING 0x0 ;  /* 0x0000000000007b1d */ /* 0x000fe20000010000 */
[----:B------:R-:W-:Y:S01]  /*1ba0*/  PRMT R36, RZ, 0x7610, R36 ;  /* 0x00007610ff247816 */ /* 0x000fe20000000024 */
[----:B-1----:R-:W-:Y:S01]  /*1bb0*/  IMAD.WIDE R20, R107, 0x2, R70 ;  /* 0x000000026b147825 */ /* 0x002fe200078e0246 */
[----:B------:R-:W-:-:S02]  /*1bc0*/  PRMT R34, RZ, 0x7610, R34 ;  /* 0x00007610ff227816 */ /* 0x000fc40000000022 */
[----:B------:R-:W-:Y:S01]  /*1bd0*/  PRMT R125, RZ, 0x7610, R125 ;  /* 0x00007610ff7d7816 */ /* 0x000fe2000000007d */
[C---:B-----5:R-:W-:Y:S01]  /*1be0*/  IMAD.WIDE R22, R107.reuse, 0x2, R74 ;  /* 0x000000026b167825 */ /* 0x060fe200078e024a */
[----:B------:R-:W-:Y:S02]  /*1bf0*/  PRMT R123, RZ, 0x7610, R123 ;  /* 0x00007610ff7b7816 */ /* 0x000fe4000000007b */
[----:B------:R-:W-:Y:S01]  /*1c00*/  PRMT R121, RZ, 0x7610, R121 ;  /* 0x00007610ff797816 */ /* 0x000fe20000000079 */
[C---:B------:R-:W-:Y:S01]  /*1c10*/  IMAD.WIDE R26, R107.reuse, 0x2, R58 ;  /* 0x000000026b1a7825 */ /* 0x040fe200078e023a */
[----:B------:R-:W-:Y:S02]  /*1c20*/  PRMT R43, RZ, 0x7610, R43 ;  /* 0x00007610ff2b7816 */ /* 0x000fe4000000002b */
[----:B------:R-:W-:Y:S01]  /*1c30*/  PRMT R119, RZ, 0x7610, R119 ;  /* 0x00007610ff777816 */ /* 0x000fe20000000077 */
[----:B------:R-:W-:Y:S01]  /*1c40*/  IMAD.WIDE R32, R107, 0x2, R60 ;  /* 0x000000026b207825 */ /* 0x000fe200078e023c */
[----:B------:R-:W-:-:S02]  /*1c50*/  PRMT R117, RZ, 0x7610, R117 ;  /* 0x00007610ff757816 */ /* 0x000fc40000000075 */
[----:B------:R-:W-:Y:S01]  /*1c60*/  PRMT R104, RZ, 0x7610, R104 ;  /* 0x00007610ff687816 */ /* 0x000fe20000000068 */
[----:B------:R0:W5:Y:S04]  /*1c70*/  @!P0 LDG.E.U16 R38, desc[UR10][R20.64] ;  /* 0x0000000a14268981 */ /* 0x000168000c1e1500 */
[----:B------:R1:W5:Y:S01]  /*1c80*/  @!P0 LDG.E.U16 R36, desc[UR10][R22.64] ;  /* 0x0000000a16248981 */ /* 0x000362000c1e1500 */
[----:B------:R-:W-:-:S03]  /*1c90*/  PRMT R102, RZ, 0x7610, R102 ;  /* 0x00007610ff667816 */ /* 0x000fc60000000066 */
[----:B------:R1:W5:Y:S01]  /*1ca0*/  @!P0 LDG.E.U16 R34, desc[UR10][R24.64] ;  /* 0x0000000a18228981 */ /* 0x000362000c1e1500 */
[----:B0-----:R-:W-:-:S03]  /*1cb0*/  IMAD.WIDE R20, R107, 0x2, R66 ;  /* 0x000000026b147825 */ /* 0x001fc600078e0242 */
[----:B------:R0:W5:Y:S01]  /*1cc0*/  @!P0 LDG.E.U16 R125, desc[UR10][R26.64] ;  /* 0x0000000a1a7d8981 */ /* 0x000162000c1e1500 */
[----:B-1----:R-:W-:-:S03]  /*1cd0*/  IMAD.WIDE R22, R107, 0x2, R64 ;  /* 0x000000026b167825 */ /* 0x002fc600078e0240 */
[----:B------:R1:W5:Y:S01]  /*1ce0*/  @!P0 LDG.E.U16 R123, desc[UR10][R20.64] ;  /* 0x0000000a147b8981 */ /* 0x000362000c1e1500 */
[----:B------:R-:W-:-:S03]  /*1cf0*/  IMAD.WIDE R24, R107, 0x2, R76 ;  /* 0x000000026b187825 */ /* 0x000fc600078e024c */
[----:B------:R1:W5:Y:S01]  /*1d00*/  @!P0 LDG.E.U16 R121, desc[UR10][R22.64] ;  /* 0x0000000a16798981 */ /* 0x000362000c1e1500 */
[C---:B0-----:R-:W-:Y:S01]  /*1d10*/  IMAD.WIDE R26, R107.reuse, 0x2, R62 ;  /* 0x000000026b1a7825 */ /* 0x041fe200078e023e */
[----:B------:R-:W-:Y:S02]  /*1d20*/  PRMT R100, RZ, 0x7610, R100 ;  /* 0x00007610ff647816 */ /* 0x000fe40000000064 */
[----:B------:R0:W5:Y:S01]  /*1d30*/  @!P0 LDG.E.U16 R43, desc[UR10][R24.64] ;  /* 0x0000000a182b8981 */ /* 0x000162000c1e1500 */
[C---:B-1----:R-:W-:Y:S01]  /*1d40*/  IMAD.WIDE R20, R107.reuse, 0x2, R82 ;  /* 0x000000026b147825 */ /* 0x042fe200078e0252 */
[----:B------:R-:W-:Y:S02]  /*1d50*/  PRMT R98, RZ, 0x7610, R98 ;  /* 0x00007610ff627816 */ /* 0x000fe40000000062 */
[----:B------:R1:W5:Y:S01]  /*1d60*/  @!P0 LDG.E.U16 R119, desc[UR10][R26.64] ;  /* 0x0000000a1a778981 */ /* 0x000362000c1e1500 */
[----:B------:R-:W-:Y:S01]  /*1d70*/  IMAD.WIDE R22, R107, 0x2, R80 ;  /* 0x000000026b167825 */ /* 0x000fe200078e0250 */
[----:B------:R-:W-:-:S02]  /*1d80*/  PRMT R106, RZ, 0x7610, R106 ;  /* 0x00007610ff6a7816 */ /* 0x000fc4000000006a */
[----:B------:R1:W5:Y:S01]  /*1d90*/  @!P0 LDG.E.U16 R117, desc[UR10][R32.64] ;  /* 0x0000000a20758981 */ /* 0x000362000c1e1500 */
[----:B------:R-:W-:Y:S01]  /*1da0*/  PRMT R108, RZ, 0x7610, R108 ;  /* 0x00007610ff6c7816 */ /* 0x000fe2000000006c */
[C---:B0-----:R-:W-:Y:S01]  /*1db0*/  IMAD.WIDE R24, R107.reuse, 0x2, R78 ;  /* 0x000000026b187825 */ /* 0x041fe200078e024e */
[----:B------:R-:W-:Y:S01]  /*1dc0*/  PRMT R110, RZ, 0x7610, R110 ;  /* 0x00007610ff6e7816 */ /* 0x000fe2000000006e */
[----:B------:R0:W5:Y:S02]  /*1dd0*/  @!P0 LDG.E.U16 R104, desc[UR10][R20.64] ;  /* 0x0000000a14688981 */ /* 0x000164000c1e1500 */
[C---:B-1----:R-:W-:Y:S02]  /*1de0*/  IMAD.WIDE R26, R107.reuse, 0x2, R84 ;  /* 0x000000026b1a7825 */ /* 0x042fe400078e0254 */
[----:B------:R1:W5:Y:S02]  /*1df0*/  @!P0 LDG.E.U16 R102, desc[UR10][R22.64] ;  /* 0x0000000a16668981 */ /* 0x000364000c1e1500 */
[----:B------:R-:W-:-:S02]  /*1e00*/  IMAD.WIDE R32, R107, 0x2, R86 ;  /* 0x000000026b207825 */ /* 0x000fc400078e0256 */
[----:B------:R-:W5:Y:S02]  /*1e10*/  @!P0 LDG.E.U16 R100, desc[UR10][R24.64] ;  /* 0x0000000a18648981 */ /* 0x000f64000c1e1500 */
[C---:B0-----:R-:W-:Y:S02]  /*1e20*/  IMAD.WIDE R20, R107.reuse, 0x2, R112 ;  /* 0x000000026b147825 */ /* 0x041fe400078e0270 */
[----:B------:R-:W5:Y:S02]  /*1e30*/  @!P0 LDG.E.U16 R98, desc[UR10][R26.64] ;  /* 0x0000000a1a628981 */ /* 0x000f64000c1e1500 */
[----:B-1----:R-:W-:Y:S02]  /*1e40*/  IMAD.WIDE R22, R107, 0x2, R114 ;  /* 0x000000026b167825 */ /* 0x002fe400078e0272 */
[----:B------:R-:W5:Y:S04]  /*1e50*/  @!P0 LDG.E.U16 R106, desc[UR10][R32.64] ;  /* 0x0000000a206a8981 */ /* 0x000f68000c1e1500 */
[----:B------:R-:W5:Y:S04]  /*1e60*/  @!P0 LDG.E.U16 R108, desc[UR10][R20.64] ;  /* 0x0000000a146c8981 */ /* 0x000f68000c1e1500 */
[----:B------:R-:W5:Y:S01]  /*1e70*/  @!P0 LDG.E.U16 R110, desc[UR10][R22.64] ;  /* 0x0000000a166e8981 */ /* 0x000f62000c1e1500 */
[----:B------:R-:W-:-:S04]  /*1e80*/  UIADD3 UR4, UPT, UPT, UR4, -0x1, URZ ;  /* 0xffffffff04047890 */ /* 0x000fc8000fffe0ff */
[----:B------:R-:W-:Y:S01]  /*1e90*/  UISETP.NE.U32.AND UP0, UPT, UR4, URZ, UPT ;  /* 0x000000ff0400728c */ /* 0x000fe2000bf05070 */
[----:B------:R-:W-:Y:S01]  /*1ea0*/  IMAD.WIDE R114, R109, 0x2, R114 ;  /* 0x000000026d727825 */ /* 0x000fe200078e0272 */
[----:B------:R-:W-:-:S03]  /*1eb0*/  UIADD3 UR8, UPT, UPT, UR8, -0x20, URZ ;  /* 0xffffffe008087890 */ /* 0x000fc6000fffe0ff */
[----:B------:R-:W-:-:S04]  /*1ec0*/  IMAD.WIDE R112, R109, 0x2, R112 ;  /* 0x000000026d707825 */ /* 0x000fc800078e0270 */
        /* <DEDUP_REMOVED lines=13> */
[----:B------:R-:W-:Y:S01]  /*1fa0*/  IMAD.WIDE R70, R109, 0x2, R70 ;  /* 0x000000026d467825 */ /* 0x000fe200078e0246 */
[----:B--2---:R-:W-:Y:S04]  /*1fb0*/  STS.U16 [R90+UR6+0x2000], R37 ;  /* 0x002000255a007988 */ /* 0x004fe80008000406 */
[----:B---3--:R-:W-:Y:S04]  /*1fc0*/  STS.U16 [R90+UR6+0x2200], R39 ;  /* 0x002200275a007988 */ /* 0x008fe80008000406 */
[----:B----4-:R-:W-:Y:S04]  /*1fd0*/  STS.U16 [R90+UR6+0x2400], R41 ;  /* 0x002400295a007988 */ /* 0x010fe80008000406 */
[----:B------:R-:W-:Y:S04]  /*1fe0*/  STS.U16 [R90+UR6+0x2600], R35 ;  /* 0x002600235a007988 */ /* 0x000fe80008000406 */
[----:B-----5:R-:W-:Y:S04]  /*1ff0*/  STS.U16 [R90+UR6], R38 ;  /* 0x000000265a007988 */ /* 0x020fe80008000406 */
[----:B------:R-:W-:Y:S04]  /*2000*/  STS.U16 [R90+UR6+0x200], R36 ;  /* 0x000200245a007988 */ /* 0x000fe80008000406 */
        /* <DEDUP_REMOVED lines=13> */
[----:B------:R-:W-:Y:S01]  /*20e0*/  STS.U16 [R90+UR6+0x1e00], R110 ;  /* 0x001e006e5a007988 */ /* 0x000fe20008000406 */
[----:B------:R-:W-:Y:S06]  /*20f0*/  BAR.SYNC.DEFER_BLOCKING 0x0 ;  /* 0x0000000000007b1d */ /* 0x000fec0000010000 */
[----:B------:R-:W-:Y:S04]  /*2100*/  LDSM.16.MT88.4 R40, [R94+UR6+0x2000] ;  /* 0x002000065e28783b */ /* 0x000fe80008004200 */
[----:B------:R-:W0:Y:S04]  /*2110*/  LDSM.16.M88.4 R20, [R91] ;  /* 0x000000005b14783b */ /* 0x000e280000000200 */
[----:B------:R-:W1:Y:S04]  /*2120*/  LDSM.16.M88.4 R24, [R91+0x1000] ;  /* 0x001000005b18783b */ /* 0x000e680000000200 */
[----:B------:R-:W2:Y:S04]  /*2130*/  LDSM.16.MT88.4 R36, [R96+UR6+0x2000] ;  /* 0x002000066024783b */ /* 0x000ea80008004200 */
[----:B------:R-:W3:Y:S01]  /*2140*/  LDSM.16.MT88.4 R32, [R94+UR6+0x2400] ;  /* 0x002400065e20783b */ /* 0x000ee20008004200 */
[C---:B0-----:R-:W-:Y:S08]  /*2150*/  HMMA.16816.F32.BF16 R52, R40.reuse, R20, R52 ;  /* 0x000000142834723c */ /* 0x041ff00000041834 */
[----:B-1----:R-:W-:Y:S01]  /*2160*/  HMMA.16816.F32.BF16 R48, R40, R24, R48 ;  /* 0x000000182830723c */ /* 0x002fe20000041830 */
[----:B------:R-:W0:Y:S07]  /*2170*/  LDSM.16.MT88.4 R40, [R96+UR6+0x2400] ;  /* 0x002400066028783b */ /* 0x000e2e0008004200 */
[C---:B--2---:R-:W-:Y:S08]  /*2180*/  HMMA.16816.F32.BF16 R44, R36.reuse, R20, R44 ;  /* 0x00000014242c723c */ /* 0x044ff0000004182c */
[----:B------:R-:W-:Y:S08]  /*2190*/  HMMA.16816.F32.BF16 R28, R36, R24, R28 ;  /* 0x00000018241c723c */ /* 0x000ff0000004181c */
[C---:B---3--:R-:W-:Y:S08]  /*21a0*/  HMMA.16816.F32.BF16 R52, R32.reuse, R22, R52 ;  /* 0x000000162034723c */ /* 0x048ff00000041834 */
[----:B------:R-:W-:Y:S08]  /*21b0*/  HMMA.16816.F32.BF16 R48, R32, R26, R48 ;  /* 0x0000001a2030723c */ /* 0x000ff00000041830 */
[C---:B0-----:R-:W-:Y:S08]  /*21c0*/  HMMA.16816.F32.BF16 R44, R40.reuse, R22, R44 ;  /* 0x00000016282c723c */ /* 0x041ff0000004182c */
[----:B------:R-:W-:Y:S01]  /*21d0*/  HMMA.16816.F32.BF16 R28, R40, R26, R28 ;  /* 0x0000001a281c723c */ /* 0x000fe2000004181c */
[----:B------:R-:W-:Y:S01]  /*21e0*/  IMAD.WIDE R72, R92, 0x2, R72 ;  /* 0x000000025c487825 */ /* 0x000fe200078e0248 */
[----:B------:R-:W-:-:S03]  /*21f0*/  NOP ;  /* 0x0000000000007918 */ /* 0x000fc60000000000 */
[----:B------:R-:W-:-:S15]  /*2200*/  BRA.U UP0, `(.L_x_2) ;  /* 0xfffffff900047547 */ /* 0x000fde000b83ffff */
[----:B------:R-:W-:Y:S02]  /*2210*/  F2FP.BF16.F32.PACK_AB R31, R31, R47 ;  /* 0x0000002f1f1f723e */ /* 0x000fe400000010ff */
[----:B------:R-:W-:Y:S02]  /*2220*/  F2FP.BF16.F32.PACK_AB R30, R30, R46 ;  /* 0x0000002e1e1e723e */ /* 0x000fe400000010ff */
[----:B------:R-:W-:Y:S02]  /*2230*/  F2FP.BF16.F32.PACK_AB R29, R29, R45 ;  /* 0x0000002d1d1d723e */ /* 0x000fe400000010ff */
[----:B------:R-:W-:Y:S02]  /*2240*/  F2FP.BF16.F32.PACK_AB R28, R28, R44 ;  /* 0x0000002c1c1c723e */ /* 0x000fe400000010ff */
[----:B------:R-:W-:Y:S02]  /*2250*/  F2FP.BF16.F32.PACK_AB R51, R51, R55 ;  /* 0x000000373333723e */ /* 0x000fe400000010ff */
[----:B------:R-:W-:-:S02]  /*2260*/  F2FP.BF16.F32.PACK_AB R50, R50, R54 ;  /* 0x000000363232723e */ /* 0x000fc400000010ff */
[----:B------:R-:W-:Y:S02]  /*2270*/  F2FP.BF16.F32.PACK_AB R49, R49, R53 ;  /* 0x000000353131723e */ /* 0x000fe400000010ff */
[----:B------:R-:W-:-:S07]  /*2280*/  F2FP.BF16.F32.PACK_AB R48, R48, R52 ;  /* 0x000000343030723e */ /* 0x000fce00000010ff */
.L_x_1:
[----:B------:R-:W0:Y:S01]  /*2290*/  S2R R4, SR_TID.X ;  /* 0x0000000000047919 */ /* 0x000e220000002100 */
[----:B------:R-:W1:Y:S01]  /*22a0*/  S2UR UR5, SR_CgaCtaId ;  /* 0x00000000000579c3 */ /* 0x000e620000008800 */
[----:B------:R-:W-:Y:S01]  /*22b0*/  LOP3.LUT R89, R89, 0x60, RZ, 0xc0, !PT ;  /* 0x0000006059597812 */ /* 0x000fe200078ec0ff */
[----:B------:R-:W-:-:S06]  /*22c0*/  UMOV UR4, 0x400 ;  /* 0x0000040000047882 */ /* 0x000fcc0000000000 */
[----:B------:R-:W-:Y:S06]  /*22d0*/  BAR.SYNC.DEFER_BLOCKING 0x0 ;  /* 0x0000000000007b1d */ /* 0x000fec0000010000 */
[----:B------:R-:W2:Y:S02]  /*22e0*/  LDCU.128 UR12, c[0x0][0x390] ;  /* 0x00007200ff0c77ac */ /* 0x000ea40008000c00 */
[----:B------:R-:W3:Y:S01]  /*22f0*/  LDC R41, c[0x0][0x3b8] ;  /* 0x0000ee00ff297b82 */ /* 0x000ee20000000800 */
[----:B-1----:R-:W-:Y:S01]  /*2300*/  ULEA UR4, UR5, UR4, 0x18 ;  /* 0x0000000405047291 */ /* 0x002fe2000f8ec0ff */
[----:B------:R-:W1:Y:S01]  /*2310*/  LDCU UR5, c[0x0][0x3b4] ;  /* 0x00007680ff0577ac */ /* 0x000e620008000800 */
[----:B--2---:R-:W-:-:S02]  /*2320*/  ISETP.GE.AND P0, PT, R88, UR14, PT ;  /* 0x0000000e58007c0c */ /* 0x004fc4000bf06270 */
[C---:B0-----:R-:W-:Y:S01]  /*2330*/  LOP3.LUT R0, R4.reuse, 0xe0, RZ, 0xc0, !PT ;  /* 0x000000e004007812 */ /* 0x041fe200078ec0ff */
[----:B------:R-:W-:Y:S01]  /*2340*/  IMAD.SHL.U32 R2, R4, 0x100, RZ ;  /* 0x0000010004027824 */ /* 0x000fe200078e00ff */
[----:B------:R-:W-:Y:S01]  /*2350*/  ISETP.LT.AND P6, PT, R6, UR15, !P0 ;  /* 0x0000000f06007c0c */ /* 0x000fe2000c7c1270 */
[----:B------:R-:W-:Y:S01]  /*2360*/  IMAD.SHL.U32 R3, R4, 0x4, RZ ;  /* 0x0000000404037824 */ /* 0x000fe200078e00ff */
[----:B------:R-:W-:Y:S01]  /*2370*/  ISETP.LT.AND P3, PT, R8, UR15, !P0 ;  /* 0x0000000f08007c0c */ /* 0x000fe2000c761270 */
[----:B------:R-:W-:Y:S01]  /*2380*/  IMAD R89, R0, 0x8, R89 ;  /* 0x0000000800597824 */ /* 0x000fe200078e0259 */
[----:B------:R-:W-:Y:S01]  /*2390*/  LOP3.LUT R0, R4, 0x1c, RZ, 0xc0, !PT ;  /* 0x0000001c04007812 */ /* 0x000fe200078ec0ff */
[----:B---3--:R-:W-:Y:S01]  /*23a0*/  IMAD R8, R8, R41, RZ ;  /* 0x0000002908087224 */ /* 0x008fe200078e02ff */
[----:B------:R-:W-:Y:S02]  /*23b0*/  LOP3.LUT R2, R2, 0x1800, RZ, 0xc0, !PT ;  /* 0x0000180002027812 */ /* 0x000fe400078ec0ff */
[----:B------:R-:W-:Y:S01]  /*23c0*/  SHF.R.U32.HI R4, RZ, 0x1, R4 ;  /* 0x00000001ff047819 */ /* 0x000fe20000011604 */
[----:B------:R-:W-:Y:S01]  /*23d0*/  IMAD.IADD R0, R0, 0x1, R89 ;  /* 0x0000000100007824 */ /* 0x000fe200078e0259 */
[----:B------:R-:W-:Y:S01]  /*23e0*/  LOP3.LUT R5, R2, 0xfc, R3, 0xf8, !PT ;  /* 0x000000fc02057812 */ /* 0x000fe200078ef803 */
[----:B-1----:R-:W-:Y:S01]  /*23f0*/  IMAD R88, R88, UR5, RZ ;  /* 0x0000000558587c24 */ /* 0x002fe2000f8e02ff */
[----:B------:R-:W-:-:S02]  /*2400*/  ISETP.LT.AND P4, PT, R7, UR15, !P0 ;  /* 0x0000000f07007c0c */ /* 0x000fc4000c781270 */
[C---:B------:R-:W-:Y:S01]  /*2410*/  LOP3.LUT R2, R0.reuse, 0x20, RZ, 0x3c, !PT ;  /* 0x0000002000027812 */ /* 0x040fe200078e3cff */
[----:B------:R-:W-:Y:S01]  /*2420*/  STS [R0+UR4], R48 ;  /* 0x0000003000007988 */ /* 0x000fe20008000804 */
[C---:B------:R-:W-:Y:S02]  /*2430*/  LOP3.LUT R3, R0.reuse, 0x40, RZ, 0x3c, !PT ;  /* 0x0000004000037812 */ /* 0x040fe400078e3cff */
[----:B------:R-:W-:Y:S01]  /*2440*/  LOP3.LUT R20, R5, 0x60, R4, 0x78, !PT ;  /* 0x0000006005147812 */ /* 0x000fe200078e7804 */
[----:B------:R0:W-:Y:S01]  /*2450*/  STS [R0+UR4+0x80], R49 ;  /* 0x0000803100007988 */ /* 0x0001e20008000804 */
[----:B------:R-:W-:Y:S01]  /*2460*/  LOP3.LUT R4, R0, 0x60, RZ, 0x3c, !PT ;  /* 0x0000006000047812 */ /* 0x000fe200078e3cff */
[----:B------:R-:W-:Y:S01]  /*2470*/  IMAD R5, R7, R41, RZ ;  /* 0x0000002907057224 */ /* 0x000fe200078e02ff */
[----:B------:R-:W-:Y:S01]  /*2480*/  LEA R37, P1, R88, UR12, 0x1 ;  /* 0x0000000c58257c11 */ /* 0x000fe2000f8208ff */
[----:B------:R-:W-:Y:S01]  /*2490*/  STS [R2+UR4+0x800], R50 ;  /* 0x0008003202007988 */ /* 0x000fe20008000804 */
[----:B------:R-:W-:-:S02]  /*24a0*/  ISETP.LT.AND P2, PT, R10, UR15, !P0 ;  /* 0x0000000f0a007c0c */ /* 0x000fc4000c741270 */
[----:B------:R-:W-:Y:S01]  /*24b0*/  LEA.HI.X.SX32 R39, R88, UR13, 0x1, P1 ;  /* 0x0000000d58277c11 */ /* 0x000fe200088f0eff */
[----:B------:R1:W-:Y:S01]  /*24c0*/  STS [R2+UR4+0x880], R51 ;  /* 0x0008803302007988 */ /* 0x0003e20008000804 */
[----:B------:R-:W-:Y:S01]  /*24d0*/  ISETP.LT.AND P5, PT, R11, UR15, !P0 ;  /* 0x0000000f0b007c0c */ /* 0x000fe2000c7a1270 */
[----:B0-----:R-:W-:Y:S02]  /*24e0*/  IMAD R0, R6, R41, RZ ;  /* 0x0000002906007224 */ /* 0x001fe400078e02ff */
[----:B------:R-:W-:Y:S04]  /*24f0*/  STS [R3+UR4+0x1000], R28 ;  /* 0x0010001c03007988 */ /* 0x000fe80008000804 */
[----:B------:R0:W-:Y:S01]  /*2500*/  STS [R3+UR4+0x1080], R29 ;  /* 0x0010801d03007988 */ /* 0x0001e20008000804 */
[----:B-1----:R-:W-:-:S03]  /*2510*/  LEA R2, P1, R0, R37, 0x1 ;  /* 0x0000002500027211 */ /* 0x002fc600078208ff */
[----:B------:R-:W-:Y:S04]  /*2520*/  STS [R4+UR4+0x1800], R30 ;  /* 0x0018001e04007988 */ /* 0x000fe80008000804 */
[----:B------:R1:W-:Y:S01]  /*2530*/  STS [R4+UR4+0x1880], R31 ;  /* 0x0018801f04007988 */ /* 0x0003e20008000804 */
[----:B0-----:R-:W-:Y:S01]  /*2540*/  LEA.HI.X.SX32 R3, R0, R39, 0x1, P1 ;  /* 0x0000002700037211 */ /* 0x001fe200008f0eff */
[C---:B------:R-:W-:Y:S01]  /*2550*/  IMAD R0, R41.reuse, 0x20, R0 ;  /* 0x0000002029007824 */ /* 0x040fe200078e0200 */
[----:B------:R-:W-:Y:S03]  /*2560*/  BAR.SYNC.DEFER_BLOCKING 0x0 ;  /* 0x0000000000007b1d */ /* 0x000fe60000010000 */
[----:B------:R-:W-:Y:S01]  /*2570*/  IMAD R10, R41, 0x8, R0 ;  /* 0x00000008290a7824 */ /* 0x000fe200078e0200 */
[----:B-1----:R-:W-:-:S04]  /*2580*/  LEA R4, P1, R5, R37, 0x1 ;  /* 0x0000002505047211 */ /* 0x002fc800078208ff */
[----:B------:R-:W-:Y:S02]  /*2590*/  LEA.HI.X.SX32 R5, R5, R39, 0x1, P1 ;  /* 0x0000002705057211 */ /* 0x000fe400008f0eff */
[C---:B------:R-:W-:Y:S01]  /*25a0*/  ISETP.LT.AND P1, PT, R9.reuse, UR15, !P0 ;  /* 0x0000000f09007c0c */ /* 0x040fe2000c721270 */
[----:B------:R-:W-:Y:S01]  /*25b0*/  IMAD R9, R9, R41, RZ ;  /* 0x0000002909097224 */ /* 0x000fe200078e02ff */
[----:B------:R-:W0:Y:S04]  /*25c0*/  LDS R21, [R20+UR4] ;  /* 0x0000000414157984 */ /* 0x000e280008000800 */
[----:B------:R-:W1:Y:S04]  /*25d0*/  LDS R23, [R20+UR4+0x100] ;  /* 0x0001000414177984 */ /* 0x000e680008000800 */
[----:B------:R-:W2:Y:S04]  /*25e0*/  LDS R25, [R20+UR4+0x200] ;  /* 0x0002000414197984 */ /* 0x000ea80008000800 */
[----:B------:R-:W3:Y:S04]  /*25f0*/  LDS R27, [R20+UR4+0x300] ;  /* 0x00030004141b7984 */ /* 0x000ee80008000800 */
[----:B------:R-:W4:Y:S04]  /*2600*/  LDS R29, [R20+UR4+0x400] ;  /* 0x00040004141d7984 */ /* 0x000f280008000800 */
[----:B------:R-:W5:Y:S04]  /*2610*/  LDS R31, [R20+UR4+0x500] ;  /* 0x00050004141f7984 */ /* 0x000f680008000800 */
[----:B------:R-:W5:Y:S04]  /*2620*/  LDS R33, [R20+UR4+0x600] ;  /* 0x0006000414217984 */ /* 0x000f680008000800 */
[----:B------:R-:W5:Y:S04]  /*2630*/  LDS R35, [R20+UR4+0x700] ;  /* 0x0007000414237984 */ /* 0x000f680008000800 */
[----:B0-----:R0:W-:Y:S01]  /*2640*/  @P6 STG.E.U16 desc[UR10][R2.64], R21 ;  /* 0x0000001502006986 */ /* 0x0011e2000c10150a */
[----:B------:R-:W-:-:S03]  /*2650*/  LEA R6, P6, R8, R37, 0x1 ;  /* 0x0000002508067211 */ /* 0x000fc600078c08ff */
[----:B-1----:R1:W-:Y:S01]  /*2660*/  @P4 STG.E.U16 desc[UR10][R4.64], R23 ;  /* 0x0000001704004986 */ /* 0x0023e2000c10150a */
[----:B------:R-:W-:Y:S02]  /*2670*/  LEA.HI.X.SX32 R7, R8, R39, 0x1, P6 ;  /* 0x0000002708077211 */ /* 0x000fe400030f0eff */
[----:B------:R-:W-:-:S03]  /*2680*/  LEA R8, P4, R9, R37, 0x1 ;  /* 0x0000002509087211 */ /* 0x000fc600078808ff */
[----:B--2---:R2:W-:Y:S01]  /*2690*/  @P3 STG.E.U16 desc[UR10][R6.64], R25 ;  /* 0x0000001906003986 */ /* 0x0045e2000c10150a */
[----:B------:R-:W-:Y:S02]  /*26a0*/  LEA.HI.X.SX32 R9, R9, R39, 0x1, P4 ;  /* 0x0000002709097211 */ /* 0x000fe400020f0eff */
[----:B0-----:R-:W-:Y:S02]  /*26b0*/  LEA R2, P6, R0, R37, 0x1 ;  /* 0x0000002500027211 */ /* 0x001fe400078c08ff */
[----:B------:R-:W-:Y:S01]  /*26c0*/  ISETP.LT.AND P4, PT, R12, UR15, !P0 ;  /* 0x0000000f0c007c0c */ /* 0x000fe2000c781270 */
[----:B---3--:R0:W-:Y:S01]  /*26d0*/  @P1 STG.E.U16 desc[UR10][R8.64], R27 ;  /* 0x0000001b08001986 */ /* 0x0081e2000c10150a */
[----:B------:R-:W-:Y:S01]  /*26e0*/  LEA.HI.X.SX32 R3, R0, R39, 0x1, P6 ;  /* 0x0000002700037211 */ /* 0x000fe200030f0eff */
[----:B------:R-:W-:Y:S01]  /*26f0*/  IMAD R0, R41, 0x8, R10 ;  /* 0x0000000829007824 */ /* 0x000fe200078e020a */
[C---:B-1----:R-:W-:Y:S02]  /*2700*/  LEA R4, P6, R10.reuse, R37, 0x1 ;  /* 0x000000250a047211 */ /* 0x042fe400078c08ff */
[----:B------:R-:W-:Y:S01]  /*2710*/  ISETP.LT.AND P3, PT, R13, UR15, !P0 ;  /* 0x0000000f0d007c0c */ /* 0x000fe2000c761270 */
[----:B----4-:R1:W-:Y:S01]  /*2720*/  @P2 STG.E.U16 desc[UR10][R2.64], R29 ;  /* 0x0000001d02002986 */ /* 0x0103e2000c10150a */
[----:B------:R-:W-:Y:S01]  /*2730*/  LEA.HI.X.SX32 R5, R10, R39, 0x1, P6 ;  /* 0x000000270a057211 */ /* 0x000fe200030f0eff */
[----:B------:R-:W-:Y:S01]  /*2740*/  IMAD R10, R41, 0x8, R0 ;  /* 0x00000008290a7824 */ /* 0x000fe200078e0200 */
[----:B--2---:R-:W-:-:S02]  /*2750*/  LEA R6, P6, R0, R37, 0x1 ;  /* 0x0000002500067211 */ /* 0x004fc400078c08ff */
[----:B------:R-:W-:Y:S01]  /*2760*/  ISETP.LT.AND P1, PT, R14, UR15, !P0 ;  /* 0x0000000f0e007c0c */ /* 0x000fe2000c721270 */
[----:B-----5:R2:W-:Y:S01]  /*2770*/  @P5 STG.E.U16 desc[UR10][R4.64], R31 ;  /* 0x0000001f04005986 */ /* 0x0205e2000c10150a */
[----:B------:R-:W-:Y:S01]  /*2780*/  LEA.HI.X.SX32 R7, R0, R39, 0x1, P6 ;  /* 0x0000002700077211 */ /* 0x000fe200030f0eff */
[----:B------:R-:W-:Y:S01]  /*2790*/  IMAD R0, R41, 0x8, R10 ;  /* 0x0000000829007824 */ /* 0x000fe200078e020a */
[C---:B0-----:R-:W-:Y:S02]  /*27a0*/  LEA R8, P6, R10.reuse, R37, 0x1 ;  /* 0x000000250a087211 */ /* 0x041fe400078c08ff */
[----:B------:R-:W-:Y:S01]  /*27b0*/  ISETP.LT.AND P2, PT, R15, UR15, !P0 ;  /* 0x0000000f0f007c0c */ /* 0x000fe2000c741270 */
[----:B------:R0:W-:Y:S01]  /*27c0*/  @P4 STG.E.U16 desc[UR10][R6.64], R33 ;  /* 0x0000002106004986 */ /* 0x0001e2000c10150a */
[----:B------:R-:W-:Y:S01]  /*27d0*/  LEA.HI.X.SX32 R9, R10, R39, 0x1, P6 ;  /* 0x000000270a097211 */ /* 0x000fe200030f0eff */
[----:B------:R-:W-:Y:S01]  /*27e0*/  IMAD R10, R41, 0x8, R0 ;  /* 0x00000008290a7824 */ /* 0x000fe200078e0200 */
[----:B-1----:R-:W-:-:S02]  /*27f0*/  LEA R2, P6, R0, R37, 0x1 ;  /* 0x0000002500027211 */ /* 0x002fc400078c08ff */
[----:B------:R-:W-:Y:S01]  /*2800*/  PRMT R21, R21, 0x7632, R21 ;  /* 0x0000763215157816 */ /* 0x000fe20000000015 */
[----:B------:R1:W-:Y:S01]  /*2810*/  @P3 STG.E.U16 desc[UR10][R8.64], R35 ;  /* 0x0000002308003986 */ /* 0x0003e2000c10150a */
[----:B------:R-:W-:Y:S01]  /*2820*/  LEA.HI.X.SX32 R3, R0, R39, 0x1, P6 ;  /* 0x0000002700037211 */ /* 0x000fe200030f0eff */
[----:B------:R-:W-:Y:S01]  /*2830*/  IMAD R0, R41, 0x8, R10 ;  /* 0x0000000829007824 */ /* 0x000fe200078e020a */
[C---:B--2---:R-:W-:Y:S02]  /*2840*/  LEA R4, P6, R10.reuse, R37, 0x1 ;  /* 0x000000250a047211 */ /* 0x044fe400078c08ff */
[----:B------:R-:W-:Y:S01]  /*2850*/  PRMT R23, R23, 0x7632, R23 ;  /* 0x0000763217177816 */ /* 0x000fe20000000017 */
[C---:B------:R-:W-:Y:S01]  /*2860*/  IMAD R11, R41.reuse, 0x8, R0 ;  /* 0x00000008290b7824 */ /* 0x040fe200078e0200 */
[----:B------:R-:W-:Y:S01]  /*2870*/  LEA.HI.X.SX32 R5, R10, R39, 0x1, P6 ;  /* 0x000000270a057211 */ /* 0x000fe200030f0eff */
[----:B------:R2:W-:Y:S01]  /*2880*/  @P1 STG.E.U16 desc[UR10][R2.64], R21 ;  /* 0x0000001502001986 */ /* 0x0005e2000c10150a */
[-C--:B0-----:R-:W-:Y:S01]  /*2890*/  LEA R6, P1, R0, R37.reuse, 0x1 ;  /* 0x0000002500067211 */ /* 0x081fe200078208ff */
[----:B------:R-:W-:Y:S01]  /*28a0*/  IMAD R12, R41, 0x8, R11 ;  /* 0x00000008290c7824 */ /* 0x000fe200078e020b */
[----:B------:R-:W-:Y:S01]  /*28b0*/  ISETP.LT.AND P5, PT, R16, UR15, !P0 ;  /* 0x0000000f10007c0c */ /* 0x000fe2000c7a1270 */
[----:B------:R0:W-:Y:S01]  /*28c0*/  @P2 STG.E.U16 desc[UR10][R4.64], R23 ;  /* 0x0000001704002986 */ /* 0x0001e2000c10150a */
[----:B-1----:R-:W-:Y:S01]  /*28d0*/  LEA R8, P2, R11, R37, 0x1 ;  /* 0x000000250b087211 */ /* 0x002fe200078408ff */
[----:B------:R-:W-:Y:S01]  /*28e0*/  IMAD R13, R41, 0x8, R12 ;  /* 0x00000008290d7824 */ /* 0x000fe200078e020c */
[----:B------:R-:W-:-:S02]  /*28f0*/  LEA.HI.X.SX32 R7, R0, R39, 0x1, P1 ;  /* 0x0000002700077211 */ /* 0x000fc400008f0eff */
[----:B------:R-:W-:Y:S01]  /*2900*/  ISETP.LT.AND P4, PT, R17, UR15, !P0 ;  /* 0x0000000f11007c0c */ /* 0x000fe2000c781270 */
[----:B------:R-:W-:Y:S01]  /*2910*/  IMAD R0, R41, 0x8, R13 ;  /* 0x0000000829007824 */ /* 0x000fe200078e020d */
[----:B------:R-:W-:Y:S02]  /*2920*/  ISETP.LT.AND P3, PT, R18, UR15, !P0 ;  /* 0x0000000f12007c0c */ /* 0x000fe4000c761270 */
[----:B--2---:R-:W-:Y:S02]  /*2930*/  LEA R2, P1, R13, R37, 0x1 ;  /* 0x000000250d027211 */ /* 0x004fe400078208ff */
[----:B------:R-:W-:Y:S01]  /*2940*/  LEA.HI.X.SX32 R9, R11, R39, 0x1, P2 ;  /* 0x000000270b097211 */ /* 0x000fe200010f0eff */
[----:B0-----:R-:W-:Y:S01]  /*2950*/  IMAD R5, R41, 0x8, R0 ;  /* 0x0000000829057824 */ /* 0x001fe200078e0200 */
[----:B------:R-:W-:Y:S02]  /*2960*/  LEA R10, P6, R12, R37, 0x1 ;  /* 0x000000250c0a7211 */ /* 0x000fe400078c08ff */
[----:B------:R-:W-:-:S02]  /*2970*/  ISETP.LT.AND P2, PT, R19, UR15, !P0 ;  /* 0x0000000f13007c0c */ /* 0x000fc4000c741270 */
[-C--:B------:R-:W-:Y:S02]  /*2980*/  LEA.HI.X.SX32 R3, R13, R39.reuse, 0x1, P1 ;  /* 0x000000270d037211 */ /* 0x080fe400008f0eff */
[----:B------:R-:W-:Y:S02]  /*2990*/  ISETP.LT.AND P1, PT, R56, UR15, !P0 ;  /* 0x0000000f38007c0c */ /* 0x000fe4000c721270 */
[----:B------:R-:W-:Y:S02]  /*29a0*/  ISETP.LT.AND P0, PT, R57, UR15, !P0 ;  /* 0x0000000f39007c0c */ /* 0x000fe4000c701270 */
[----:B------:R-:W-:Y:S02]  /*29b0*/  LEA.HI.X.SX32 R11, R12, R39, 0x1, P6 ;  /* 0x000000270c0b7211 */ /* 0x000fe400030f0eff */
[----:B------:R-:W-:Y:S02]  /*29c0*/  LEA R12, P6, R0, R37, 0x1 ;  /* 0x00000025000c7211 */ /* 0x000fe400078c08ff */
[----:B------:R-:W-:-:S02]  /*29d0*/  PRMT R25, R25, 0x7632, R25 ;  /* 0x0000763219197816 */ /* 0x000fc40000000019 */
[----:B------:R-:W-:Y:S02]  /*29e0*/  PRMT R27, R27, 0x7632, R27 ;  /* 0x000076321b1b7816 */ /* 0x000fe4000000001b */
[----:B------:R-:W-:Y:S01]  /*29f0*/  PRMT R29, R29, 0x7632, R29 ;  /* 0x000076321d1d7816 */ /* 0x000fe2000000001d */
[----:B------:R0:W-:Y:S01]  /*2a00*/  @P5 STG.E.U16 desc[UR10][R6.64], R25 ;  /* 0x0000001906005986 */ /* 0x0001e2000c10150a */
[----:B------:R-:W-:Y:S02]  /*2a10*/  PRMT R31, R31, 0x7632, R31 ;  /* 0x000076321f1f7816 */ /* 0x000fe4000000001f */
[----:B------:R-:W-:Y:S01]  /*2a20*/  LEA.HI.X.SX32 R13, R0, R39, 0x1, P6 ;  /* 0x00000027000d7211 */ /* 0x000fe200030f0eff */
[----:B------:R0:W-:Y:S01]  /*2a30*/  @P4 STG.E.U16 desc[UR10][R8.64], R27 ;  /* 0x0000001b08004986 */ /* 0x0001e2000c10150a */
[----:B------:R-:W-:Y:S02]  /*2a40*/  PRMT R33, R33, 0x7632, R33 ;  /* 0x0000763221217816 */ /* 0x000fe40000000021 */
[C---:B------:R-:W-:Y:S01]  /*2a50*/  LEA R4, P6, R5.reuse, R37, 0x1 ;  /* 0x0000002505047211 */ /* 0x040fe200078c08ff */
[----:B------:R0:W-:Y:S03]  /*2a60*/  @P3 STG.E.U16 desc[UR10][R10.64], R29 ;  /* 0x0000001d0a003986 */ /* 0x0001e6000c10150a */
[----:B------:R-:W-:Y:S01]  /*2a70*/  LEA.HI.X.SX32 R5, R5, R39, 0x1, P6 ;  /* 0x0000002705057211 */ /* 0x000fe200030f0eff */
[----:B------:R0:W-:Y:S04]  /*2a80*/  @P2 STG.E.U16 desc[UR10][R2.64], R31 ;  /* 0x0000001f02002986 */ /* 0x0001e8000c10150a */
[----:B------:R0:W-:Y:S01]  /*2a90*/  @P1 STG.E.U16 desc[UR10][R12.64], R33 ;  /* 0x000000210c001986 */ /* 0x0001e2000c10150a */
[----:B------:R-:W-:Y:S05]  /*2aa0*/  @!P0 EXIT ;  /* 0x000000000000894d */ /* 0x000fea0003800000 */
[----:B0-----:R-:W-:-:S05]  /*2ab0*/  PRMT R2, R35, 0x7632, R2 ;  /* 0x0000763223027816 */ /* 0x001fca0000000002 */
[----:B------:R-:W-:Y:S01]  /*2ac0*/  STG.E.U16 desc[UR10][R4.64], R2 ;  /* 0x0000000204007986 */ /* 0x000fe2000c10150a */
[----:B------:R-:W-:Y:S05]  /*2ad0*/  EXIT ;  /* 0x000000000000794d */ /* 0x000fea0003800000 */
.L_x_3:
[----:B------:R-:W-:-:S00]  /*2ae0*/  BRA `(.L_x_3) ;  /* 0xfffffffc00fc7947 */ /* 0x000fc0000383ffff */
[----:B------:R-:W-:-:S00]  /*2af0*/  NOP ;  /* 0x0000000000007918 */ /* 0x000fc00000000000 */
        /* <DEDUP_REMOVED lines=8> */
.L_x_4:


//--------------------- .nv.shared.matmul_kernel  --------------------------
	.section	.nv.shared.matmul_kernel,"aw",@nobits
	.sectionflags	@""
	.align	16
	.zero		1024


//--------------------- .nv.shared.reserved.0     --------------------------
	.section	.nv.shared.reserved.0,"aw",@nobits
	.weak		__nv_reservedSMEM_offset_0_alias
	.size		__nv_reservedSMEM_offset_0_alias, 0, 64
	.other		__nv_reservedSMEM_offset_0_alias,@"STO_CUDA_RESERVED_SHARED STV_DEFAULT"
__nv_reservedSMEM_offset_0_alias:
	.zero		0
	.zero		64


//--------------------- .nv.constant0.matmul_kernel --------------------------
	.section	.nv.constant0.matmul_kernel,"a",@progbits
	.sectionflags	@""
	.align	4
.nv.constant0.matmul_kernel:
	.zero		976


//--------------------- SYMBOLS --------------------------

	.type		.nv.reservedSmem.offset0,@object
	.size		.nv.reservedSmem.offset0,0x4
	.type		.nv.reservedSmem.cap,@object
	.size		.nv.reservedSmem.cap,0x4
